	.target	sm_100a

	.elftype	@"ET_EXEC"


//--------------------- .note.nv.tkinfo           --------------------------
	.section	.note.nv.tkinfo,"",@"SHT_NOTE"
	.sectionflags	@"SHF_NOTE_NV_TKINFO"
	.tkinfo
        /*0018*/ 	.word	0x00000002
        /*0030*/ 	.string	""
        /*0030*/ 	.string	"ptxas"
        /*0030*/ 	.string	"Cuda compilation tools, release 13.0, V13.0.88"
        /*0030*/ 	.string	"Build cuda_13.0.r13.0/compiler.36424714_0"
        /*0030*/ 	.string	"-arch sm_100a -m 64 "



//--------------------- .note.nv.cuinfo           --------------------------
	.section	.note.nv.cuinfo,"",@"SHT_NOTE"
	.sectionflags	@"SHF_NOTE_NV_CUINFO"
        /*0018*/ 	.short	0x0002
        /*001a*/ 	.short	0x0064
        /*001c*/ 	.short	0x0082
	.zero		2


//--------------------- .nv.info                  --------------------------
	.section	.nv.info,"",@"SHT_CUDA_INFO"
	.align	4


	//----- nvinfo : EIATTR_REGCOUNT
	.align		4
        /*0000*/ 	.byte	0x04, 0x2f
        /*0002*/ 	.short	(.L_20 - .L_19)
	.align		4
.L_19:
        /*0004*/ 	.word	index@(_ZN7cutlass13device_kernelINS_4gemm6kernel13GemmUniversalIN4cute5tupleIJiiiiEEENS1_10collective13CollectiveMmaINS1_35MainloopSm100TmaUmmaWarpSpecializedILi6ELi2ELi2ENS5_IJNS4_1CILi1EEESB_SB_EEEEENS5_IJNSA_ILi128EEENSA_ILi256EEENSA_ILi32EEEEEENS_12float_e5m2_tENS5_IJlSB_lEEESI_SJ_NS4_8TiledMMAINS4_8MMA_AtomIJNS4_10MMA_TraitsINS4_19SM100_MMA_F8F6F4_SSEJSI_SI_fSE_SF_NS4_17integral_constantINS4_4UMMA5MajorELSQ_0EEESR_NSO_INSP_7ScaleInELSS_0EEEST_EEEEEENS4_6LayoutISC_NS5_IJNSA_ILi0EEESX_SX_EEEEENS5_IJNS4_10UnderscoreES10_S10_EEEEENS4_13SM90_TMA_LOADENS4_14ComposedLayoutINS4_7SwizzleILi1ELi4ELi3EEENS4_18smem_ptr_flag_bitsILi8EEENSW_INS5_IJNSA_ILi8EEESG_EEENS5_IJSG_SB_EEEEEEEvNS4_8identityES13_S1D_vS1E_EENS_8epilogue10collective18CollectiveEpilogueINS1G_23Sm100TmaWarpSpecializedILi4ELi2ELi64ELb0ELb0EEEJSH_NS5_IJNSW_ISE_SB_EENSW_INSA_ILi64EEESB_EEEEESI_SJ_SI_SJ_NS1G_6fusion15FusionCallbacksIS1K_NS1P_17LinearCombinationISI_fSI_fLNS_15FloatRoundStyleE2EEESH_S1O_JEEENS4_5SM1004TMEM4LOAD26SM100_TMEM_LOAD_32dp32b64xES13_NS14_INS15_ILi2ELi4ELi3EEES18_NSW_INS5_IJS19_S1M_EEENS5_IJS1M_SB_EEEEEEENS4_39AutoVectorizingCopyWithAssumedAlignmentILi128EEENS4_14SM90_TMA_STOREES23_S25_S25_EEEvvEEEEvNT_6ParamsE)
        /*0008*/ 	.word	0x000000e0


	//----- nvinfo : EIATTR_FRAME_SIZE
	.align		4
.L_20:
        /*000c*/ 	.byte	0x04, 0x11
        /*000e*/ 	.short	(.L_22 - .L_21)
	.align		4
.L_21:
        /*0010*/ 	.word	index@($__internal_2_$__cuda_sm10x_tcgen05_guardrail_trap_unallocated_columns_being_dealloced)
        /*0014*/ 	.word	0x00000000


	//----- nvinfo : EIATTR_FRAME_SIZE
	.align		4
.L_22:
        /*0018*/ 	.byte	0x04, 0x11
        /*001a*/ 	.short	(.L_24 - .L_23)
	.align		4
.L_23:
        /*001c*/ 	.word	index@($__internal_1_$__cuda_sm10x_tcgen05_guardrail_trap_phase_invalid_during_alloc)
        /*0020*/ 	.word	0x00000000


	//----- nvinfo : EIATTR_FRAME_SIZE
	.align		4
.L_24:
        /*0024*/ 	.byte	0x04, 0x11
        /*0026*/ 	.short	(.L_26 - .L_25)
	.align		4
.L_25:
        /*0028*/ 	.word	index@($__internal_0_$__cuda_sm10x_tcgen05_guardrail_trap_col_being_dealloced_not_returned_by_alloc)
        /*002c*/ 	.word	0x00000000


	//----- nvinfo : EIATTR_FRAME_SIZE
	.align		4
.L_26:
        /*0030*/ 	.byte	0x04, 0x11
        /*0032*/ 	.short	(.L_28 - .L_27)
	.align		4
.L_27:
        /*0034*/ 	.word	index@(_ZN7cutlass13device_kernelINS_4gemm6kernel13GemmUniversalIN4cute5tupleIJiiiiEEENS1_10collective13CollectiveMmaINS1_35MainloopSm100TmaUmmaWarpSpecializedILi6ELi2ELi2ENS5_IJNS4_1CILi1EEESB_SB_EEEEENS5_IJNSA_ILi128EEENSA_ILi256EEENSA_ILi32EEEEEENS_12float_e5m2_tENS5_IJlSB_lEEESI_SJ_NS4_8TiledMMAINS4_8MMA_AtomIJNS4_10MMA_TraitsINS4_19SM100_MMA_F8F6F4_SSEJSI_SI_fSE_SF_NS4_17integral_constantINS4_4UMMA5MajorELSQ_0EEESR_NSO_INSP_7ScaleInELSS_0EEEST_EEEEEENS4_6LayoutISC_NS5_IJNSA_ILi0EEESX_SX_EEEEENS5_IJNS4_10UnderscoreES10_S10_EEEEENS4_13SM90_TMA_LOADENS4_14ComposedLayoutINS4_7SwizzleILi1ELi4ELi3EEENS4_18smem_ptr_flag_bitsILi8EEENSW_INS5_IJNSA_ILi8EEESG_EEENS5_IJSG_SB_EEEEEEEvNS4_8identityES13_S1D_vS1E_EENS_8epilogue10collective18CollectiveEpilogueINS1G_23Sm100TmaWarpSpecializedILi4ELi2ELi64ELb0ELb0EEEJSH_NS5_IJNSW_ISE_SB_EENSW_INSA_ILi64EEESB_EEEEESI_SJ_SI_SJ_NS1G_6fusion15FusionCallbacksIS1K_NS1P_17LinearCombinationISI_fSI_fLNS_15FloatRoundStyleE2EEESH_S1O_JEEENS4_5SM1004TMEM4LOAD26SM100_TMEM_LOAD_32dp32b64xES13_NS14_INS15_ILi2ELi4ELi3EEES18_NSW_INS5_IJS19_S1M_EEENS5_IJS1M_SB_EEEEEEENS4_39AutoVectorizingCopyWithAssumedAlignmentILi128EEENS4_14SM90_TMA_STOREES23_S25_S25_EEEvvEEEEvNT_6ParamsE)
        /*0038*/ 	.word	0x00000000


	//----- nvinfo : EIATTR_MIN_STACK_SIZE
	.align		4
.L_28:
        /*003c*/ 	.byte	0x04, 0x12
        /*003e*/ 	.short	(.L_30 - .L_29)
	.align		4
.L_29:
        /*0040*/ 	.word	index@(_ZN7cutlass13device_kernelINS_4gemm6kernel13GemmUniversalIN4cute5tupleIJiiiiEEENS1_10collective13CollectiveMmaINS1_35MainloopSm100TmaUmmaWarpSpecializedILi6ELi2ELi2ENS5_IJNS4_1CILi1EEESB_SB_EEEEENS5_IJNSA_ILi128EEENSA_ILi256EEENSA_ILi32EEEEEENS_12float_e5m2_tENS5_IJlSB_lEEESI_SJ_NS4_8TiledMMAINS4_8MMA_AtomIJNS4_10MMA_TraitsINS4_19SM100_MMA_F8F6F4_SSEJSI_SI_fSE_SF_NS4_17integral_constantINS4_4UMMA5MajorELSQ_0EEESR_NSO_INSP_7ScaleInELSS_0EEEST_EEEEEENS4_6LayoutISC_NS5_IJNSA_ILi0EEESX_SX_EEEEENS5_IJNS4_10UnderscoreES10_S10_EEEEENS4_13SM90_TMA_LOADENS4_14ComposedLayoutINS4_7SwizzleILi1ELi4ELi3EEENS4_18smem_ptr_flag_bitsILi8EEENSW_INS5_IJNSA_ILi8EEESG_EEENS5_IJSG_SB_EEEEEEEvNS4_8identityES13_S1D_vS1E_EENS_8epilogue10collective18CollectiveEpilogueINS1G_23Sm100TmaWarpSpecializedILi4ELi2ELi64ELb0ELb0EEEJSH_NS5_IJNSW_ISE_SB_EENSW_INSA_ILi64EEESB_EEEEESI_SJ_SI_SJ_NS1G_6fusion15FusionCallbacksIS1K_NS1P_17LinearCombinationISI_fSI_fLNS_15FloatRoundStyleE2EEESH_S1O_JEEENS4_5SM1004TMEM4LOAD26SM100_TMEM_LOAD_32dp32b64xES13_NS14_INS15_ILi2ELi4ELi3EEES18_NSW_INS5_IJS19_S1M_EEENS5_IJS1M_SB_EEEEEEENS4_39AutoVectorizingCopyWithAssumedAlignmentILi128EEENS4_14SM90_TMA_STOREES23_S25_S25_EEEvvEEEEvNT_6ParamsE)
        /*0044*/ 	.word	0x00000000
.L_30:


//--------------------- .nv.compat                --------------------------
	.section	.nv.compat,"",@"SHT_CUDA_COMPAT_INFO"
	.align	4
        /*0000*/ 	.byte	0x02, 0x09, 0x01, 0x00, 0x02, 0x02, 0x02, 0x00, 0x02, 0x05, 0x05, 0x00, 0x03, 0x07, 0x01, 0x01
        /*0010*/ 	.byte	0x02, 0x03, 0x01, 0x00, 0x02, 0x06, 0x01, 0x00, 0x04, 0x0b, 0x08, 0x00, 0x09, 0x00, 0x00, 0x00
        /*0020*/ 	.byte	0x00, 0x00, 0x00, 0x00


//--------------------- .nv.info._ZN7cutlass13device_kernelINS_4gemm6kernel13GemmUniversalIN4cute5tupleIJiiiiEEENS1_10collective13CollectiveMmaINS1_35MainloopSm100TmaUmmaWarpSpecializedILi6ELi2ELi2ENS5_IJNS4_1CILi1EEESB_SB_EEEEENS5_IJNSA_ILi128EEENSA_ILi256EEENSA_ILi32EEEEEENS_12float_e5m2_tENS5_IJlSB_lEEESI_SJ_NS4_8TiledMMAINS4_8MMA_AtomIJNS4_10MMA_TraitsINS4_19SM100_MMA_F8F6F4_SSEJSI_SI_fSE_SF_NS4_17integral_constantINS4_4UMMA5MajorELSQ_0EEESR_NSO_INSP_7ScaleInELSS_0EEEST_EEEEEENS4_6LayoutISC_NS5_IJNSA_ILi0EEESX_SX_EEEEENS5_IJNS4_10UnderscoreES10_S10_EEEEENS4_13SM90_TMA_LOADENS4_14ComposedLayoutINS4_7SwizzleILi1ELi4ELi3EEENS4_18smem_ptr_flag_bitsILi8EEENSW_INS5_IJNSA_ILi8EEESG_EEENS5_IJSG_SB_EEEEEEEvNS4_8identityES13_S1D_vS1E_EENS_8epilogue10collective18CollectiveEpilogueINS1G_23Sm100TmaWarpSpecializedILi4ELi2ELi64ELb0ELb0EEEJSH_NS5_IJNSW_ISE_SB_EENSW_INSA_ILi64EEESB_EEEEESI_SJ_SI_SJ_NS1G_6fusion15FusionCallbacksIS1K_NS1P_17LinearCombinationISI_fSI_fLNS_15FloatRoundStyleE2EEESH_S1O_JEEENS4_5SM1004TMEM4LOAD26SM100_TMEM_LOAD_32dp32b64xES13_NS14_INS15_ILi2ELi4ELi3EEES18_NSW_INS5_IJS19_S1M_EEENS5_IJS1M_SB_EEEEEEENS4_39AutoVectorizingCopyWithAssumedAlignmentILi128EEENS4_14SM90_TMA_STOREES23_S25_S25_EEEvvEEEEvNT_6ParamsE --------------------------
	.section	.nv.info._ZN7cutlass13device_kernelINS_4gemm6kernel13GemmUniversalIN4cute5tupleIJiiiiEEENS1_10collective13CollectiveMmaINS1_35MainloopSm100TmaUmmaWarpSpecializedILi6ELi2ELi2ENS5_IJNS4_1CILi1EEESB_SB_EEEEENS5_IJNSA_ILi128EEENSA_ILi256EEENSA_ILi32EEEEEENS_12float_e5m2_tENS5_IJlSB_lEEESI_SJ_NS4_8TiledMMAINS4_8MMA_AtomIJNS4_10MMA_TraitsINS4_19SM100_MMA_F8F6F4_SSEJSI_SI_fSE_SF_NS4_17integral_constantINS4_4UMMA5MajorELSQ_0EEESR_NSO_INSP_7ScaleInELSS_0EEEST_EEEEEENS4_6LayoutISC_NS5_IJNSA_ILi0EEESX_SX_EEEEENS5_IJNS4_10UnderscoreES10_S10_EEEEENS4_13SM90_TMA_LOADENS4_14ComposedLayoutINS4_7SwizzleILi1ELi4ELi3EEENS4_18smem_ptr_flag_bitsILi8EEENSW_INS5_IJNSA_ILi8EEESG_EEENS5_IJSG_SB_EEEEEEEvNS4_8identityES13_S1D_vS1E_EENS_8epilogue10collective18CollectiveEpilogueINS1G_23Sm100TmaWarpSpecializedILi4ELi2ELi64ELb0ELb0EEEJSH_NS5_IJNSW_ISE_SB_EENSW_INSA_ILi64EEESB_EEEEESI_SJ_SI_SJ_NS1G_6fusion15FusionCallbacksIS1K_NS1P_17LinearCombinationISI_fSI_fLNS_15FloatRoundStyleE2EEESH_S1O_JEEENS4_5SM1004TMEM4LOAD26SM100_TMEM_LOAD_32dp32b64xES13_NS14_INS15_ILi2ELi4ELi3EEES18_NSW_INS5_IJS19_S1M_EEENS5_IJS1M_SB_EEEEEEENS4_39AutoVectorizingCopyWithAssumedAlignmentILi128EEENS4_14SM90_TMA_STOREES23_S25_S25_EEEvvEEEEvNT_6ParamsE,"",@"SHT_CUDA_INFO"
	.sectionflags	@""
	.align	4


	//----- nvinfo : EIATTR_CUDA_API_VERSION
	.align		4
        /*0000*/ 	.byte	0x04, 0x37
        /*0002*/ 	.short	(.L_32 - .L_31)
.L_31:
        /*0004*/ 	.word	0x00000082


	//----- nvinfo : EIATTR_KPARAM_INFO
	.align		4
.L_32:
        /*0008*/ 	.byte	0x04, 0x17
        /*000a*/ 	.short	(.L_34 - .L_33)
.L_33:
        /*000c*/ 	.word	0x00000000
        /*0010*/ 	.short	0x0000
        /*0012*/ 	.short	0x0000
        /*0014*/ 	.byte	0x00, 0xf0, 0x01, 0x20


	//----- nvinfo : EIATTR_AT_ENTRY_FRAGMENTS
	.align		4
.L_34:
        /*0018*/ 	.byte	0x04, 0x4f
        /*001a*/ 	.short	(.L_36 - .L_35)


	//   ....[0]....
.L_35:
        /*001c*/ 	.word	0x00000006


	//----- nvinfo : EIATTR_RESERVED_SMEM_USED
	.align		4
.L_36:
        /*0020*/ 	.byte	0x01, 0x41
	.zero		2


	//----- nvinfo : EIATTR_SPARSE_MMA_MASK
	.align		4
        /*0024*/ 	.byte	0x03, 0x50
        /*0026*/ 	.short	0x0000


	//----- nvinfo : EIATTR_TCGEN05_1CTA_USED
	.align		4
        /*0028*/ 	.byte	0x01, 0x51
	.zero		2


	//----- nvinfo : EIATTR_MAXREG_COUNT
	.align		4
        /*002c*/ 	.byte	0x03, 0x1b
        /*002e*/ 	.short	0x00ff


	//----- nvinfo : EIATTR_NUM_BARRIERS
	.align		4
        /*0030*/ 	.byte	0x02, 0x4c
        /*0032*/ 	.byte	0x07
	.zero		1


	//----- nvinfo : EIATTR_EXTERNS
	.align		4
        /*0034*/ 	.byte	0x04, 0x0f
        /*0036*/ 	.short	(.L_38 - .L_37)


	//   ....[0]....
	.align		4
.L_37:
        /*0038*/ 	.word	index@(__assertfail)


	//----- nvinfo : EIATTR_MERCURY_ISA_VERSION
	.align		4
.L_38:
        /*003c*/ 	.byte	0x03, 0x5f
        /*003e*/ 	.short	0x0101


	//----- nvinfo : EIATTR_INT_WARP_WIDE_INSTR_OFFSETS
	.align		4
        /*0040*/ 	.byte	0x04, 0x31
        /*0042*/ 	.short	(.L_40 - .L_39)


	//   ....[0]....
.L_39:
        /*0044*/ 	.word	0x00001de0


	//   ....[1]....
        /*0048*/ 	.word	0x000036e0


	//   ....[2]....
        /*004c*/ 	.word	0x00003700


	//   ....[3]....
        /*0050*/ 	.word	0x00003730


	//   ....[4]....
        /*0054*/ 	.word	0x00004070


	//   ....[5]....
        /*0058*/ 	.word	0x000040e0


	//   ....[6]....
        /*005c*/ 	.word	0x000041c0


	//   ....[7]....
        /*0060*/ 	.word	0x00004240


	//   ....[8]....
        /*0064*/ 	.word	0x00004350


	//   ....[9]....
        /*0068*/ 	.word	0x000043e0


	//   ....[10]....
        /*006c*/ 	.word	0x000045c0


	//   ....[11]....
        /*0070*/ 	.word	0x00004720


	//----- nvinfo : EIATTR_COOP_GROUP_MASK_REGIDS
	.align		4
.L_40:
        /*0074*/ 	.byte	0x04, 0x29
        /*0076*/ 	.short	(.L_42 - .L_41)


	//   ....[0]....
.L_41:
        /*0078*/ 	.word	0xffffffff


	//   ....[1]....
        /*007c*/ 	.word	0xffffffff


	//   ....[2]....
        /*0080*/ 	.word	0xffffffff


	//   ....[3]....
        /*0084*/ 	.word	0xffffffff


	//   ....[4]....
        /*0088*/ 	.word	0xffffffff


	//   ....[5]....
        /*008c*/ 	.word	0xffffffff


	//   ....[6]....
        /*0090*/ 	.word	0xffffffff


	//   ....[7]....
        /*0094*/ 	.word	0xffffffff


	//   ....[8]....
        /*0098*/ 	.word	0xffffffff


	//   ....[9]....
        /*009c*/ 	.word	0xffffffff


	//   ....[10]....
        /*00a0*/ 	.word	0xffffffff


	//   ....[11]....
        /*00a4*/ 	.word	0xffffffff


	//   ....[12]....
        /*00a8*/ 	.word	0xffffffff


	//----- nvinfo : EIATTR_COOP_GROUP_INSTR_OFFSETS
	.align		4
.L_42:
        /*00ac*/ 	.byte	0x04, 0x28
        /*00ae*/ 	.short	(.L_44 - .L_43)


	//   ....[0]....
.L_43:
        /*00b0*/ 	.word	0x00000090


	//   ....[1]....
        /*00b4*/ 	.word	0x000004d0


	//   ....[2]....
        /*00b8*/ 	.word	0x00000680


	//   ....[3]....
        /*00bc*/ 	.word	0x00000820


	//   ....[4]....
        /*00c0*/ 	.word	0x00000920


	//   ....[5]....
        /*00c4*/ 	.word	0x00000a90


	//   ....[6]....
        /*00c8*/ 	.word	0x00000bf0


	//   ....[7]....
        /*00cc*/ 	.word	0x00001cc0


	//   ....[8]....
        /*00d0*/ 	.word	0x00002bc0


	//   ....[9]....
        /*00d4*/ 	.word	0x00002dd0


	//   ....[10]....
        /*00d8*/ 	.word	0x00002e00


	//   ....[11]....
        /*00dc*/ 	.word	0x000035c0


	//   ....[12]....
        /*00e0*/ 	.word	0x000037f0


	//----- nvinfo : EIATTR_VRC_CTA_INIT_COUNT
	.align		4
.L_44:
        /*00e4*/ 	.byte	0x02, 0x4a
        /*00e6*/ 	.byte	0x80
	.zero		1


	//----- nvinfo : EIATTR_SYSCALL_OFFSETS
	.align		4
        /*00e8*/ 	.byte	0x04, 0x46
        /*00ea*/ 	.short	(.L_46 - .L_45)


	//   ....[0]....
.L_45:
        /*00ec*/ 	.word	0x00005190


	//   ....[1]....
        /*00f0*/ 	.word	0x000052d0


	//   ....[2]....
        /*00f4*/ 	.word	0x00005b30


	//   ....[3]....
        /*00f8*/ 	.word	0x00007150


	//   ....[4]....
        /*00fc*/ 	.word	0x00008700


	//   ....[5]....
        /*0100*/ 	.word	0x00009cd0


	//----- nvinfo : EIATTR_MBARRIER_INSTR_OFFSETS
	.align		4
.L_46:
        /*0104*/ 	.byte	0x04, 0x39
        /*0106*/ 	.short	(.L_48 - .L_47)


	//   ....[0]....
.L_47:
        /*0108*/ 	.word	0x000005b0
        /*010c*/ 	.word	0x000000ff
        /*0110*/ 	.word	0x00000000
        /*0114*/ 	.short	0x0100
        /*0116*/ 	.byte	0x05
	.zero		1


	//   ....[1]....
        /*0118*/ 	.word	0x000005c0
        /*011c*/ 	.word	0x000000ff
        /*0120*/ 	.word	0x00000030
        /*0124*/ 	.short	0x0100
        /*0126*/ 	.byte	0x05
	.zero		1


	//   ....[2]....
        /*0128*/ 	.word	0x000005d0
        /*012c*/ 	.word	0x000000ff
        /*0130*/ 	.word	0x00000008
        /*0134*/ 	.short	0x0100
        /*0136*/ 	.byte	0x05
	.zero		1


	//   ....[3]....
        /*0138*/ 	.word	0x000005e0
        /*013c*/ 	.word	0x000000ff
        /*0140*/ 	.word	0x00000038
        /*0144*/ 	.short	0x0100
        /*0146*/ 	.byte	0x05
	.zero		1


	//   ....[4]....
        /*0148*/ 	.word	0x000005f0
        /*014c*/ 	.word	0x000000ff
        /*0150*/ 	.word	0x00000010
        /*0154*/ 	.short	0x0100
        /*0156*/ 	.byte	0x05
	.zero		1


	//   ....[5]....
        /*0158*/ 	.word	0x00000600
        /*015c*/ 	.word	0x000000ff
        /*0160*/ 	.word	0x00000040
        /*0164*/ 	.short	0x0100
        /*0166*/ 	.byte	0x05
	.zero		1


	//   ....[6]....
        /*0168*/ 	.word	0x00000610
        /*016c*/ 	.word	0x000000ff
        /*0170*/ 	.word	0x00000018
        /*0174*/ 	.short	0x0100
        /*0176*/ 	.byte	0x05
	.zero		1


	//   ....[7]....
        /*0178*/ 	.word	0x00000620
        /*017c*/ 	.word	0x000000ff
        /*0180*/ 	.word	0x00000048
        /*0184*/ 	.short	0x0100
        /*0186*/ 	.byte	0x05
	.zero		1


	//   ....[8]....
        /*0188*/ 	.word	0x00000630
        /*018c*/ 	.word	0x000000ff
        /*0190*/ 	.word	0x00000020
        /*0194*/ 	.short	0x0100
        /*0196*/ 	.byte	0x05
	.zero		1


	//   ....[9]....
        /*0198*/ 	.word	0x00000640
        /*019c*/ 	.word	0x000000ff
        /*01a0*/ 	.word	0x00000050
        /*01a4*/ 	.short	0x0100
        /*01a6*/ 	.byte	0x05
	.zero		1


	//   ....[10]....
        /*01a8*/ 	.word	0x00000650
        /*01ac*/ 	.word	0x000000ff
        /*01b0*/ 	.word	0x00000028
        /*01b4*/ 	.short	0x0100
        /*01b6*/ 	.byte	0x05
	.zero		1


	//   ....[11]....
        /*01b8*/ 	.word	0x00000660
        /*01bc*/ 	.word	0x000000ff
        /*01c0*/ 	.word	0x00000058
        /*01c4*/ 	.short	0x0100
        /*01c6*/ 	.byte	0x05
	.zero		1


	//   ....[12]....
        /*01c8*/ 	.word	0x00000790
        /*01cc*/ 	.word	0x000000ff
        /*01d0*/ 	.word	0x00000060
        /*01d4*/ 	.short	0x0100
        /*01d6*/ 	.byte	0x07
	.zero		1


	//   ....[13]....
        /*01d8*/ 	.word	0x000007a0
        /*01dc*/ 	.word	0x000000ff
        /*01e0*/ 	.word	0x00000080
        /*01e4*/ 	.short	0x0100
        /*01e6*/ 	.byte	0x07
	.zero		1


	//   ....[14]....
        /*01e8*/ 	.word	0x000007b0
        /*01ec*/ 	.word	0x000000ff
        /*01f0*/ 	.word	0x00000068
        /*01f4*/ 	.short	0x0100
        /*01f6*/ 	.byte	0x07
	.zero		1


	//   ....[15]....
        /*01f8*/ 	.word	0x000007c0
        /*01fc*/ 	.word	0x000000ff
        /*0200*/ 	.word	0x00000088
        /*0204*/ 	.short	0x0100
        /*0206*/ 	.byte	0x07
	.zero		1


	//   ....[16]....
        /*0208*/ 	.word	0x000007d0
        /*020c*/ 	.word	0x000000ff
        /*0210*/ 	.word	0x00000070
        /*0214*/ 	.short	0x0100
        /*0216*/ 	.byte	0x07
	.zero		1


	//   ....[17]....
        /*0218*/ 	.word	0x000007e0
        /*021c*/ 	.word	0x000000ff
        /*0220*/ 	.word	0x00000090
        /*0224*/ 	.short	0x0100
        /*0226*/ 	.byte	0x07
	.zero		1


	//   ....[18]....
        /*0228*/ 	.word	0x000007f0
        /*022c*/ 	.word	0x000000ff
        /*0230*/ 	.word	0x00000078
        /*0234*/ 	.short	0x0100
        /*0236*/ 	.byte	0x07
	.zero		1


	//   ....[19]....
        /*0238*/ 	.word	0x00000800
        /*023c*/ 	.word	0x000000ff
        /*0240*/ 	.word	0x00000098
        /*0244*/ 	.short	0x0100
        /*0246*/ 	.byte	0x07
	.zero		1


	//   ....[20]....
        /*0248*/ 	.word	0x000008f0
        /*024c*/ 	.word	0x000000ff
        /*0250*/ 	.word	0x000000a0
        /*0254*/ 	.short	0x0100
        /*0256*/ 	.byte	0x05
	.zero		1


	//   ....[21]....
        /*0258*/ 	.word	0x00000900
        /*025c*/ 	.word	0x000000ff
        /*0260*/ 	.word	0x000000a8
        /*0264*/ 	.short	0x0100
        /*0266*/ 	.byte	0x05
	.zero		1


	//   ....[22]....
        /*0268*/ 	.word	0x00000a40
        /*026c*/ 	.word	0x000000ff
        /*0270*/ 	.word	0x000000b0
        /*0274*/ 	.short	0x0100
        /*0276*/ 	.byte	0x05
	.zero		1


	//   ....[23]....
        /*0278*/ 	.word	0x00000a50
        /*027c*/ 	.word	0x000000ff
        /*0280*/ 	.word	0x000000c0
        /*0284*/ 	.short	0x0100
        /*0286*/ 	.byte	0x05
	.zero		1


	//   ....[24]....
        /*0288*/ 	.word	0x00000a60
        /*028c*/ 	.word	0x000000ff
        /*0290*/ 	.word	0x000000b8
        /*0294*/ 	.short	0x0100
        /*0296*/ 	.byte	0x05
	.zero		1


	//   ....[25]....
        /*0298*/ 	.word	0x00000a70
        /*029c*/ 	.word	0x000000ff
        /*02a0*/ 	.word	0x000000c8
        /*02a4*/ 	.short	0x0100
        /*02a6*/ 	.byte	0x05
	.zero		1


	//   ....[26]....
        /*02a8*/ 	.word	0x00000ba0
        /*02ac*/ 	.word	0x000000ff
        /*02b0*/ 	.word	0x000000d0
        /*02b4*/ 	.short	0x0100
        /*02b6*/ 	.byte	0x07
	.zero		1


	//   ....[27]....
        /*02b8*/ 	.word	0x00000bb0
        /*02bc*/ 	.word	0x000000ff
        /*02c0*/ 	.word	0x000000e0
        /*02c4*/ 	.short	0x0100
        /*02c6*/ 	.byte	0x07
	.zero		1


	//   ....[28]....
        /*02c8*/ 	.word	0x00000bc0
        /*02cc*/ 	.word	0x000000ff
        /*02d0*/ 	.word	0x000000d8
        /*02d4*/ 	.short	0x0100
        /*02d6*/ 	.byte	0x07
	.zero		1


	//   ....[29]....
        /*02d8*/ 	.word	0x00000bd0
        /*02dc*/ 	.word	0x000000ff
        /*02e0*/ 	.word	0x000000e8
        /*02e4*/ 	.short	0x0100
        /*02e6*/ 	.byte	0x07
	.zero		1


	//   ....[30]....
        /*02e8*/ 	.word	0x00000cc0
        /*02ec*/ 	.word	0x000000ff
        /*02f0*/ 	.word	0x000000f0
        /*02f4*/ 	.short	0x0100
        /*02f6*/ 	.byte	0x05
	.zero		1


	//   ....[31]....
        /*02f8*/ 	.word	0x00000cd0
        /*02fc*/ 	.word	0x000000ff
        /*0300*/ 	.word	0x00000100
        /*0304*/ 	.short	0x0100
        /*0306*/ 	.byte	0x05
	.zero		1


	//   ....[32]....
        /*0308*/ 	.word	0x00000ce0
        /*030c*/ 	.word	0x000000ff
        /*0310*/ 	.word	0x000000f8
        /*0314*/ 	.short	0x0100
        /*0316*/ 	.byte	0x05
	.zero		1


	//   ....[33]....
        /*0318*/ 	.word	0x00000cf0
        /*031c*/ 	.word	0x000000ff
        /*0320*/ 	.word	0x00000108
        /*0324*/ 	.short	0x0100
        /*0326*/ 	.byte	0x05
	.zero		1


	//   ....[34]....
        /*0328*/ 	.word	0x000015c0
        /*032c*/ 	.word	0x00000003
        /*0330*/ 	.word	0x00000100
        /*0334*/ 	.short	0x010a
        /*0336*/ 	.byte	0xff
	.zero		1


	//   ....[35]....
        /*0338*/ 	.word	0x000015f0
        /*033c*/ 	.word	0x00000003
        /*0340*/ 	.word	0x000000f0
        /*0344*/ 	.short	0x0101
        /*0346*/ 	.byte	0xff
	.zero		1


	//   ....[36]....
        /*0348*/ 	.word	0x000016c0
        /*034c*/ 	.word	0x000000ff
        /*0350*/ 	.word	0x00000030
        /*0354*/ 	.short	0x010a
        /*0356*/ 	.byte	0x08
	.zero		1


	//   ....[37]....
        /*0358*/ 	.word	0x00001760
        /*035c*/ 	.word	0x000000ff
        /*0360*/ 	.word	0x00000030
        /*0364*/ 	.short	0x010a
        /*0366*/ 	.byte	0x21
	.zero		1


	//   ....[38]....
        /*0368*/ 	.word	0x000018b0
        /*036c*/ 	.word	0x000000ff
        /*0370*/ 	.word	0x00000030
        /*0374*/ 	.short	0x010a
        /*0376*/ 	.byte	0x08
	.zero		1


	//   ....[39]....
        /*0378*/ 	.word	0x000019c0
        /*037c*/ 	.word	0x000000ff
        /*0380*/ 	.word	0x000000a8
        /*0384*/ 	.short	0x0101
        /*0386*/ 	.byte	0x04
	.zero		1


	//   ....[40]....
        /*0388*/ 	.word	0x000019e0
        /*038c*/ 	.word	0x000000ff
        /*0390*/ 	.word	0x00000030
        /*0394*/ 	.short	0x010a
        /*0396*/ 	.byte	0x08
	.zero		1


	//   ....[41]....
        /*0398*/ 	.word	0x00001a60
        /*039c*/ 	.word	0x000000ff
        /*03a0*/ 	.word	0x00000030
        /*03a4*/ 	.short	0x010a
        /*03a6*/ 	.byte	0x11
	.zero		1


	//   ....[42]....
        /*03a8*/ 	.word	0x00001bb0
        /*03ac*/ 	.word	0x000000ff
        /*03b0*/ 	.word	0x00000030
        /*03b4*/ 	.short	0x010a
        /*03b6*/ 	.byte	0x08
	.zero		1


	//   ....[43]....
        /*03b8*/ 	.word	0x00001cf0
        /*03bc*/ 	.word	0x00000002
        /*03c0*/ 	.word	0x000000b0
        /*03c4*/ 	.short	0x010a
        /*03c6*/ 	.byte	0xff
	.zero		1


	//   ....[44]....
        /*03c8*/ 	.word	0x00001db0
        /*03cc*/ 	.word	0x00000002
        /*03d0*/ 	.word	0x00000000
        /*03d4*/ 	.short	0x0101
        /*03d6*/ 	.byte	0xff
	.zero		1


	//   ....[45]....
        /*03d8*/ 	.word	0x00002310
        /*03dc*/ 	.word	0x000000ff
        /*03e0*/ 	.word	0x00000000
        /*03e4*/ 	.short	0x010a
        /*03e6*/ 	.byte	0x05
	.zero		1


	//   ....[46]....
        /*03e8*/ 	.word	0x000023a0
        /*03ec*/ 	.word	0x000000ff
        /*03f0*/ 	.word	0x00000000
        /*03f4*/ 	.short	0x010a
        /*03f6*/ 	.byte	0x05
	.zero		1


	//   ....[47]....
        /*03f8*/ 	.word	0x00002430
        /*03fc*/ 	.word	0x000000ff
        /*0400*/ 	.word	0x00000000
        /*0404*/ 	.short	0x010a
        /*0406*/ 	.byte	0x05
	.zero		1


	//   ....[48]....
        /*0408*/ 	.word	0x000024c0
        /*040c*/ 	.word	0x000000ff
        /*0410*/ 	.word	0x00000000
        /*0414*/ 	.short	0x010a
        /*0416*/ 	.byte	0x05
	.zero		1


	//   ....[49]....
        /*0418*/ 	.word	0x00002550
        /*041c*/ 	.word	0x000000ff
        /*0420*/ 	.word	0x00000000
        /*0424*/ 	.short	0x010a
        /*0426*/ 	.byte	0x05
	.zero		1


	//   ....[50]....
        /*0428*/ 	.word	0x000025f0
        /*042c*/ 	.word	0x00000000
        /*0430*/ 	.word	0x00000000
        /*0434*/ 	.short	0x010a
        /*0436*/ 	.byte	0xff
	.zero		1


	//   ....[51]....
        /*0438*/ 	.word	0x00002710
        /*043c*/ 	.word	0x00000000
        /*0440*/ 	.word	0x000000f0
        /*0444*/ 	.short	0x010a
        /*0446*/ 	.byte	0xff
	.zero		1


	//   ....[52]....
        /*0448*/ 	.word	0x00002770
        /*044c*/ 	.word	0x00000004
        /*0450*/ 	.word	0x00000000
        /*0454*/ 	.short	0x0101
        /*0456*/ 	.byte	0xff
	.zero		1


	//   ....[53]....
        /*0458*/ 	.word	0x00002790
        /*045c*/ 	.word	0x000000ff
        /*0460*/ 	.word	0x000000c0
        /*0464*/ 	.short	0x010a
        /*0466*/ 	.byte	0x05
	.zero		1


	//   ....[54]....
        /*0468*/ 	.word	0x000028b0
        /*046c*/ 	.word	0x00000000
        /*0470*/ 	.word	0x000000b0
        /*0474*/ 	.short	0x010a
        /*0476*/ 	.byte	0xff
	.zero		1


	//   ....[55]....
        /*0478*/ 	.word	0x000029c0
        /*047c*/ 	.word	0x00000000
        /*0480*/ 	.word	0x00000000
        /*0484*/ 	.short	0x0101
        /*0486*/ 	.byte	0xff
	.zero		1


	//   ....[56]....
        /*0488*/ 	.word	0x00002a50
        /*048c*/ 	.word	0x000000ff
        /*0490*/ 	.word	0x000000c0
        /*0494*/ 	.short	0x0106
        /*0496*/ 	.byte	0x05
	.zero		1


	//   ....[57]....
        /*0498*/ 	.word	0x00002a70
        /*049c*/ 	.word	0x000000ff
        /*04a0*/ 	.word	0x000000c0
        /*04a4*/ 	.short	0x010a
        /*04a6*/ 	.byte	0x05
	.zero		1


	//   ....[58]....
        /*04a8*/ 	.word	0x00002b00
        /*04ac*/ 	.word	0x000000ff
        /*04b0*/ 	.word	0x000000c0
        /*04b4*/ 	.short	0x0106
        /*04b6*/ 	.byte	0x04
	.zero		1


	//   ....[59]....
        /*04b8*/ 	.word	0x00002b40
        /*04bc*/ 	.word	0x00000000
        /*04c0*/ 	.word	0x000000c0
        /*04c4*/ 	.short	0x010a
        /*04c6*/ 	.byte	0xff
	.zero		1


	//   ....[60]....
        /*04c8*/ 	.word	0x00003020
        /*04cc*/ 	.word	0x00000000
        /*04d0*/ 	.word	0x000000b0
        /*04d4*/ 	.short	0x010a
        /*04d6*/ 	.byte	0xff
	.zero		1


	//   ....[61]....
        /*04d8*/ 	.word	0x00003120
        /*04dc*/ 	.word	0x00000003
        /*04e0*/ 	.word	0x00000000
        /*04e4*/ 	.short	0x0101
        /*04e6*/ 	.byte	0xff
	.zero		1


	//   ....[62]....
        /*04e8*/ 	.word	0x00003130
        /*04ec*/ 	.word	0x000000ff
        /*04f0*/ 	.word	0x00000000
        /*04f4*/ 	.short	0x010a
        /*04f6*/ 	.byte	0x04
	.zero		1


	//   ....[63]....
        /*04f8*/ 	.word	0x00003150
        /*04fc*/ 	.word	0x000000ff
        /*0500*/ 	.word	0x000000e0
        /*0504*/ 	.short	0x010a
        /*0506*/ 	.byte	0x09
	.zero		1


	//   ....[64]....
        /*0508*/ 	.word	0x00003230
        /*050c*/ 	.word	0x000000ff
        /*0510*/ 	.word	0x00000000
        /*0514*/ 	.short	0x010a
        /*0516*/ 	.byte	0x07
	.zero		1


	//   ....[65]....
        /*0518*/ 	.word	0x00003360
        /*051c*/ 	.word	0x000000ff
        /*0520*/ 	.word	0x00000000
        /*0524*/ 	.short	0x010a
        /*0526*/ 	.byte	0x04
	.zero		1


	//   ....[66]....
        /*0528*/ 	.word	0x00003510
        /*052c*/ 	.word	0x000000ff
        /*0530*/ 	.word	0x00000000
        /*0534*/ 	.short	0x010a
        /*0536*/ 	.byte	0x05
	.zero		1


	//   ....[67]....
        /*0538*/ 	.word	0x000035a0
        /*053c*/ 	.word	0x000000ff
        /*0540*/ 	.word	0x00000000
        /*0544*/ 	.short	0x010a
        /*0546*/ 	.byte	0x07
	.zero		1


	//   ....[68]....
        /*0548*/ 	.word	0x00003a20
        /*054c*/ 	.word	0x00000000
        /*0550*/ 	.word	0x000000b0
        /*0554*/ 	.short	0x010a
        /*0556*/ 	.byte	0xff
	.zero		1


	//   ....[69]....
        /*0558*/ 	.word	0x00003ae0
        /*055c*/ 	.word	0x00000000
        /*0560*/ 	.word	0x00000000
        /*0564*/ 	.short	0x0101
        /*0566*/ 	.byte	0xff
	.zero		1


	//   ....[70]....
        /*0568*/ 	.word	0x00003e00
        /*056c*/ 	.word	0x000000ff
        /*0570*/ 	.word	0x000000a8
        /*0574*/ 	.short	0x010a
        /*0576*/ 	.byte	0x07
	.zero		1


	//   ....[71]....
        /*0578*/ 	.word	0x00003ff0
        /*057c*/ 	.word	0x000000ff
        /*0580*/ 	.word	0x00000080
        /*0584*/ 	.short	0x010a
        /*0586*/ 	.byte	0x07
	.zero		1


	//   ....[72]....
        /*0588*/ 	.word	0x00004160
        /*058c*/ 	.word	0x000000ff
        /*0590*/ 	.word	0x00000060
        /*0594*/ 	.short	0x010b
        /*0596*/ 	.byte	0x07
	.zero		1


	//   ....[73]....
        /*0598*/ 	.word	0x00004170
        /*059c*/ 	.word	0x000000ff
        /*05a0*/ 	.word	0x00000000
        /*05a4*/ 	.short	0x0101
        /*05a6*/ 	.byte	0x08
	.zero		1


	//   ....[74]....
        /*05a8*/ 	.word	0x00004190
        /*05ac*/ 	.word	0x000000ff
        /*05b0*/ 	.word	0x00000088
        /*05b4*/ 	.short	0x010a
        /*05b6*/ 	.byte	0x07
	.zero		1


	//   ....[75]....
        /*05b8*/ 	.word	0x000042f0
        /*05bc*/ 	.word	0x000000ff
        /*05c0*/ 	.word	0x00000068
        /*05c4*/ 	.short	0x010b
        /*05c6*/ 	.byte	0x07
	.zero		1


	//   ....[76]....
        /*05c8*/ 	.word	0x00004300
        /*05cc*/ 	.word	0x000000ff
        /*05d0*/ 	.word	0x00000000
        /*05d4*/ 	.short	0x0101
        /*05d6*/ 	.byte	0x08
	.zero		1


	//   ....[77]....
        /*05d8*/ 	.word	0x00004310
        /*05dc*/ 	.word	0x000000ff
        /*05e0*/ 	.word	0x00000090
        /*05e4*/ 	.short	0x010a
        /*05e6*/ 	.byte	0x07
	.zero		1


	//   ....[78]....
        /*05e8*/ 	.word	0x000044b0
        /*05ec*/ 	.word	0x000000ff
        /*05f0*/ 	.word	0x00000070
        /*05f4*/ 	.short	0x010b
        /*05f6*/ 	.byte	0x07
	.zero		1


	//   ....[79]....
        /*05f8*/ 	.word	0x00004520
        /*05fc*/ 	.word	0x000000ff
        /*0600*/ 	.word	0x00000000
        /*0604*/ 	.short	0x0101
        /*0606*/ 	.byte	0x08
	.zero		1


	//   ....[80]....
        /*0608*/ 	.word	0x00004550
        /*060c*/ 	.word	0x000000ff
        /*0610*/ 	.word	0x00000098
        /*0614*/ 	.short	0x010a
        /*0616*/ 	.byte	0x07
	.zero		1


	//   ....[81]....
        /*0618*/ 	.word	0x00004760
        /*061c*/ 	.word	0x000000ff
        /*0620*/ 	.word	0x00000078
        /*0624*/ 	.short	0x010b
        /*0626*/ 	.byte	0x07
	.zero		1


	//   ....[82]....
        /*0628*/ 	.word	0x00004780
        /*062c*/ 	.word	0x000000ff
        /*0630*/ 	.word	0x00000000
        /*0634*/ 	.short	0x0101
        /*0636*/ 	.byte	0x0d
	.zero		1


	//   ....[83]....
        /*0638*/ 	.word	0x000047b0
        /*063c*/ 	.word	0x000000ff
        /*0640*/ 	.word	0x00000080
        /*0644*/ 	.short	0x010a
        /*0646*/ 	.byte	0x07
	.zero		1


	//   ....[84]....
        /*0648*/ 	.word	0x000047d0
        /*064c*/ 	.word	0x000000ff
        /*0650*/ 	.word	0x00000088
        /*0654*/ 	.short	0x010a
        /*0656*/ 	.byte	0x07
	.zero		1


	//   ....[85]....
        /*0658*/ 	.word	0x000047f0
        /*065c*/ 	.word	0x000000ff
        /*0660*/ 	.word	0x00000090
        /*0664*/ 	.short	0x010a
        /*0666*/ 	.byte	0x07
	.zero		1


	//   ....[86]....
        /*0668*/ 	.word	0x00004830
        /*066c*/ 	.word	0x00000000
        /*0670*/ 	.word	0x00000098
        /*0674*/ 	.short	0x010a
        /*0676*/ 	.byte	0xff
	.zero		1


	//   ....[87]....
        /*0678*/ 	.word	0x00004b60
        /*067c*/ 	.word	0x00000000
        /*0680*/ 	.word	0x000000b0
        /*0684*/ 	.short	0x010a
        /*0686*/ 	.byte	0xff
	.zero		1


	//   ....[88]....
        /*0688*/ 	.word	0x00004c70
        /*068c*/ 	.word	0x00000000
        /*0690*/ 	.word	0x00000000
        /*0694*/ 	.short	0x0101
        /*0696*/ 	.byte	0xff
	.zero		1


	//   ....[89]....
        /*0698*/ 	.word	0x000056d0
        /*069c*/ 	.word	0x00000003
        /*06a0*/ 	.word	0x00000060
        /*06a4*/ 	.short	0x010a
        /*06a6*/ 	.byte	0xff
	.zero		1


	//   ....[90]....
        /*06a8*/ 	.word	0x00005710
        /*06ac*/ 	.word	0x000000c1
        /*06b0*/ 	.word	0x000000d0
        /*06b4*/ 	.short	0x010a
        /*06b6*/ 	.byte	0xff
	.zero		1


	//   ....[91]....
        /*06b8*/ 	.word	0x00005840
        /*06bc*/ 	.word	0x00000003
        /*06c0*/ 	.word	0x00000060
        /*06c4*/ 	.short	0x010a
        /*06c6*/ 	.byte	0xff
	.zero		1


	//   ....[92]....
        /*06c8*/ 	.word	0x000059a0
        /*06cc*/ 	.word	0x00000000
        /*06d0*/ 	.word	0x00000000
        /*06d4*/ 	.short	0x0101
        /*06d6*/ 	.byte	0xff
	.zero		1


	//   ....[93]....
        /*06d8*/ 	.word	0x00005a00
        /*06dc*/ 	.word	0x000000c1
        /*06e0*/ 	.word	0x000000d0
        /*06e4*/ 	.short	0x010a
        /*06e6*/ 	.byte	0xff
	.zero		1


	//   ....[94]....
        /*06e8*/ 	.word	0x00006db0
        /*06ec*/ 	.word	0x000000cc
        /*06f0*/ 	.word	0x00000060
        /*06f4*/ 	.short	0x010a
        /*06f6*/ 	.byte	0xff
	.zero		1


	//   ....[95]....
        /*06f8*/ 	.word	0x00006e80
        /*06fc*/ 	.word	0x000000cc
        /*0700*/ 	.word	0x00000060
        /*0704*/ 	.short	0x010a
        /*0706*/ 	.byte	0xff
	.zero		1


	//   ....[96]....
        /*0708*/ 	.word	0x00006fc0
        /*070c*/ 	.word	0x00000003
        /*0710*/ 	.word	0x00000000
        /*0714*/ 	.short	0x0101
        /*0716*/ 	.byte	0xff
	.zero		1


	//   ....[97]....
        /*0718*/ 	.word	0x00008360
        /*071c*/ 	.word	0x00000000
        /*0720*/ 	.word	0x00000060
        /*0724*/ 	.short	0x010a
        /*0726*/ 	.byte	0xff
	.zero		1


	//   ....[98]....
        /*0728*/ 	.word	0x00008430
        /*072c*/ 	.word	0x00000000
        /*0730*/ 	.word	0x00000060
        /*0734*/ 	.short	0x010a
        /*0736*/ 	.byte	0xff
	.zero		1


	//   ....[99]....
        /*0738*/ 	.word	0x00008590
        /*073c*/ 	.word	0x00000000
        /*0740*/ 	.word	0x00000000
        /*0744*/ 	.short	0x0101
        /*0746*/ 	.byte	0xff
	.zero		1


	//   ....[100]....
        /*0748*/ 	.word	0x00009940
        /*074c*/ 	.word	0x00000000
        /*0750*/ 	.word	0x00000060
        /*0754*/ 	.short	0x010a
        /*0756*/ 	.byte	0xff
	.zero		1


	//   ....[101]....
        /*0758*/ 	.word	0x00009a10
        /*075c*/ 	.word	0x00000000
        /*0760*/ 	.word	0x00000060
        /*0764*/ 	.short	0x010a
        /*0766*/ 	.byte	0xff
	.zero		1


	//   ....[102]....
        /*0768*/ 	.word	0x00009b70
        /*076c*/ 	.word	0x00000000
        /*0770*/ 	.word	0x00000000
        /*0774*/ 	.short	0x0101
        /*0776*/ 	.byte	0xff
	.zero		1


	//   ....[103]....
        /*0778*/ 	.word	0x0000a060
        /*077c*/ 	.word	0x000000ff
        /*0780*/ 	.word	0x00000000
        /*0784*/ 	.short	0x0101
        /*0786*/ 	.byte	0x05
	.zero		1


	//   ....[104]....
        /*0788*/ 	.word	0x0000afe0
        /*078c*/ 	.word	0x00000003
        /*0790*/ 	.word	0x00000100
        /*0794*/ 	.short	0x010a
        /*0796*/ 	.byte	0xff
	.zero		1


	//   ....[105]....
        /*0798*/ 	.word	0x0000b040
        /*079c*/ 	.word	0x00000002
        /*07a0*/ 	.word	0x00000030
        /*07a4*/ 	.short	0x010a
        /*07a6*/ 	.byte	0xff
	.zero		1


	//   ....[106]....
        /*07a8*/ 	.word	0x0000b0a0
        /*07ac*/ 	.word	0x00000002
        /*07b0*/ 	.word	0x00000030
        /*07b4*/ 	.short	0x010a
        /*07b6*/ 	.byte	0xff
	.zero		1


	//   ....[107]....
        /*07b8*/ 	.word	0x0000b0f0
        /*07bc*/ 	.word	0x00000002
        /*07c0*/ 	.word	0x000000b0
        /*07c4*/ 	.short	0x010a
        /*07c6*/ 	.byte	0xff
	.zero		1


	//   ....[108]....
        /*07c8*/ 	.word	0x0000b150
        /*07cc*/ 	.word	0x00000000
        /*07d0*/ 	.word	0x00000000
        /*07d4*/ 	.short	0x010a
        /*07d6*/ 	.byte	0xff
	.zero		1


	//   ....[109]....
        /*07d8*/ 	.word	0x0000b1b0
        /*07dc*/ 	.word	0x00000000
        /*07e0*/ 	.word	0x00000000
        /*07e4*/ 	.short	0x010a
        /*07e6*/ 	.byte	0xff
	.zero		1


	//   ....[110]....
        /*07e8*/ 	.word	0x0000b210
        /*07ec*/ 	.word	0x00000000
        /*07f0*/ 	.word	0x00000000
        /*07f4*/ 	.short	0x010a
        /*07f6*/ 	.byte	0xff
	.zero		1


	//   ....[111]....
        /*07f8*/ 	.word	0x0000b270
        /*07fc*/ 	.word	0x00000000
        /*0800*/ 	.word	0x00000000
        /*0804*/ 	.short	0x010a
        /*0806*/ 	.byte	0xff
	.zero		1


	//   ....[112]....
        /*0808*/ 	.word	0x0000b2d0
        /*080c*/ 	.word	0x00000000
        /*0810*/ 	.word	0x00000000
        /*0814*/ 	.short	0x010a
        /*0816*/ 	.byte	0xff
	.zero		1


	//   ....[113]....
        /*0818*/ 	.word	0x0000b320
        /*081c*/ 	.word	0x00000000
        /*0820*/ 	.word	0x000000f0
        /*0824*/ 	.short	0x010a
        /*0826*/ 	.byte	0xff
	.zero		1


	//   ....[114]....
        /*0828*/ 	.word	0x0000b380
        /*082c*/ 	.word	0x00000000
        /*0830*/ 	.word	0x000000c0
        /*0834*/ 	.short	0x010a
        /*0836*/ 	.byte	0xff
	.zero		1


	//   ....[115]....
        /*0838*/ 	.word	0x0000b3d0
        /*083c*/ 	.word	0x00000000
        /*0840*/ 	.word	0x000000b0
        /*0844*/ 	.short	0x010a
        /*0846*/ 	.byte	0xff
	.zero		1


	//   ....[116]....
        /*0848*/ 	.word	0x0000b430
        /*084c*/ 	.word	0x00000000
        /*0850*/ 	.word	0x000000c0
        /*0854*/ 	.short	0x010a
        /*0856*/ 	.byte	0xff
	.zero		1


	//   ....[117]....
        /*0858*/ 	.word	0x0000b480
        /*085c*/ 	.word	0x00000000
        /*0860*/ 	.word	0x000000b0
        /*0864*/ 	.short	0x010a
        /*0866*/ 	.byte	0xff
	.zero		1


	//   ....[118]....
        /*0868*/ 	.word	0x0000b4e0
        /*086c*/ 	.word	0x00000003
        /*0870*/ 	.word	0x000000e0
        /*0874*/ 	.short	0x010a
        /*0876*/ 	.byte	0xff
	.zero		1


	//   ....[119]....
        /*0878*/ 	.word	0x0000b540
        /*087c*/ 	.word	0x00000000
        /*0880*/ 	.word	0x00000000
        /*0884*/ 	.short	0x010a
        /*0886*/ 	.byte	0xff
	.zero		1


	//   ....[120]....
        /*0888*/ 	.word	0x0000b5a0
        /*088c*/ 	.word	0x00000000
        /*0890*/ 	.word	0x00000000
        /*0894*/ 	.short	0x010a
        /*0896*/ 	.byte	0xff
	.zero		1


	//   ....[121]....
        /*0898*/ 	.word	0x0000b600
        /*089c*/ 	.word	0x00000000
        /*08a0*/ 	.word	0x00000000
        /*08a4*/ 	.short	0x010a
        /*08a6*/ 	.byte	0xff
	.zero		1


	//   ....[122]....
        /*08a8*/ 	.word	0x0000b650
        /*08ac*/ 	.word	0x00000000
        /*08b0*/ 	.word	0x000000b0
        /*08b4*/ 	.short	0x010a
        /*08b6*/ 	.byte	0xff
	.zero		1


	//   ....[123]....
        /*08b8*/ 	.word	0x0000b6b0
        /*08bc*/ 	.word	0x00000000
        /*08c0*/ 	.word	0x000000a8
        /*08c4*/ 	.short	0x010a
        /*08c6*/ 	.byte	0xff
	.zero		1


	//   ....[124]....
        /*08c8*/ 	.word	0x0000b710
        /*08cc*/ 	.word	0x00000003
        /*08d0*/ 	.word	0x00000080
        /*08d4*/ 	.short	0x010a
        /*08d6*/ 	.byte	0xff
	.zero		1


	//   ....[125]....
        /*08d8*/ 	.word	0x0000b770
        /*08dc*/ 	.word	0x00000003
        /*08e0*/ 	.word	0x00000088
        /*08e4*/ 	.short	0x010a
        /*08e6*/ 	.byte	0xff
	.zero		1


	//   ....[126]....
        /*08e8*/ 	.word	0x0000b7d0
        /*08ec*/ 	.word	0x00000003
        /*08f0*/ 	.word	0x00000090
        /*08f4*/ 	.short	0x010a
        /*08f6*/ 	.byte	0xff
	.zero		1


	//   ....[127]....
        /*08f8*/ 	.word	0x0000b830
        /*08fc*/ 	.word	0x00000003
        /*0900*/ 	.word	0x00000098
        /*0904*/ 	.short	0x010a
        /*0906*/ 	.byte	0xff
	.zero		1


	//   ....[128]....
        /*0908*/ 	.word	0x0000b890
        /*090c*/ 	.word	0x00000000
        /*0910*/ 	.word	0x00000080
        /*0914*/ 	.short	0x010a
        /*0916*/ 	.byte	0xff
	.zero		1


	//   ....[129]....
        /*0918*/ 	.word	0x0000b8f0
        /*091c*/ 	.word	0x00000000
        /*0920*/ 	.word	0x00000088
        /*0924*/ 	.short	0x010a
        /*0926*/ 	.byte	0xff
	.zero		1


	//   ....[130]....
        /*0928*/ 	.word	0x0000b950
        /*092c*/ 	.word	0x00000000
        /*0930*/ 	.word	0x00000090
        /*0934*/ 	.short	0x010a
        /*0936*/ 	.byte	0xff
	.zero		1


	//   ....[131]....
        /*0938*/ 	.word	0x0000b9a0
        /*093c*/ 	.word	0x00000000
        /*0940*/ 	.word	0x000000b0
        /*0944*/ 	.short	0x010a
        /*0946*/ 	.byte	0xff
	.zero		1


	//   ....[132]....
        /*0948*/ 	.word	0x0000b9f0
        /*094c*/ 	.word	0x00000003
        /*0950*/ 	.word	0x00000060
        /*0954*/ 	.short	0x010a
        /*0956*/ 	.byte	0xff
	.zero		1


	//   ....[133]....
        /*0958*/ 	.word	0x0000ba40
        /*095c*/ 	.word	0x000000c1
        /*0960*/ 	.word	0x000000d0
        /*0964*/ 	.short	0x010a
        /*0966*/ 	.byte	0xff
	.zero		1


	//   ....[134]....
        /*0968*/ 	.word	0x0000ba90
        /*096c*/ 	.word	0x000000cc
        /*0970*/ 	.word	0x00000060
        /*0974*/ 	.short	0x010a
        /*0976*/ 	.byte	0xff
	.zero		1


	//   ....[135]....
        /*0978*/ 	.word	0x0000bae0
        /*097c*/ 	.word	0x00000000
        /*0980*/ 	.word	0x00000060
        /*0984*/ 	.short	0x010a
        /*0986*/ 	.byte	0xff
	.zero		1


	//   ....[136]....
        /*0988*/ 	.word	0x0000bb30
        /*098c*/ 	.word	0x00000000
        /*0990*/ 	.word	0x00000060
        /*0994*/ 	.short	0x010a
        /*0996*/ 	.byte	0xff
	.zero		1


	//----- nvinfo : EIATTR_NUM_MBARRIERS
	.align		4
.L_48:
        /*0998*/ 	.byte	0x03, 0x38
        /*099a*/ 	.short	0x0022


	//----- nvinfo : EIATTR_EXIT_INSTR_OFFSETS
	.align		4
        /*099c*/ 	.byte	0x04, 0x1c
        /*099e*/ 	.short	(.L_50 - .L_49)


	//   ....[0]....
.L_49:
        /*09a0*/ 	.word	0x00002620


	//   ....[1]....
        /*09a4*/ 	.word	0x00002b10


	//   ....[2]....
        /*09a8*/ 	.word	0x00002b70


	//   ....[3]....
        /*09ac*/ 	.word	0x00003800


	//   ....[4]....
        /*09b0*/ 	.word	0x00004860


	//   ....[5]....
        /*09b4*/ 	.word	0x000048a0


	//   ....[6]....
        /*09b8*/ 	.word	0x0000afd0


	//----- nvinfo : EIATTR_MAX_THREADS
	.align		4
.L_50:
        /*09bc*/ 	.byte	0x04, 0x05
        /*09be*/ 	.short	(.L_52 - .L_51)
.L_51:
        /*09c0*/ 	.word	0x00000100
        /*09c4*/ 	.word	0x00000001
        /*09c8*/ 	.word	0x00000001


	//----- nvinfo : EIATTR_CRS_STACK_SIZE
	.align		4
.L_52:
        /*09cc*/ 	.byte	0x04, 0x1e
        /*09ce*/ 	.short	(.L_54 - .L_53)
.L_53:
        /*09d0*/ 	.word	0x00000000


	//----- nvinfo : EIATTR_CBANK_PARAM_SIZE
	.align		4
.L_54:
        /*09d4*/ 	.byte	0x03, 0x19
        /*09d6*/ 	.short	0x0800


	//----- nvinfo : EIATTR_PARAM_CBANK
	.align		4
        /*09d8*/ 	.byte	0x04, 0x0a
        /*09da*/ 	.short	(.L_56 - .L_55)
	.align		4
.L_55:
        /*09dc*/ 	.word	index@(.nv.constant0._ZN7cutlass13device_kernelINS_4gemm6kernel13GemmUniversalIN4cute5tupleIJiiiiEEENS1_10collective13CollectiveMmaINS1_35MainloopSm100TmaUmmaWarpSpecializedILi6ELi2ELi2ENS5_IJNS4_1CILi1EEESB_SB_EEEEENS5_IJNSA_ILi128EEENSA_ILi256EEENSA_ILi32EEEEEENS_12float_e5m2_tENS5_IJlSB_lEEESI_SJ_NS4_8TiledMMAINS4_8MMA_AtomIJNS4_10MMA_TraitsINS4_19SM100_MMA_F8F6F4_SSEJSI_SI_fSE_SF_NS4_17integral_constantINS4_4UMMA5MajorELSQ_0EEESR_NSO_INSP_7ScaleInELSS_0EEEST_EEEEEENS4_6LayoutISC_NS5_IJNSA_ILi0EEESX_SX_EEEEENS5_IJNS4_10UnderscoreES10_S10_EEEEENS4_13SM90_TMA_LOADENS4_14ComposedLayoutINS4_7SwizzleILi1ELi4ELi3EEENS4_18smem_ptr_flag_bitsILi8EEENSW_INS5_IJNSA_ILi8EEESG_EEENS5_IJSG_SB_EEEEEEEvNS4_8identityES13_S1D_vS1E_EENS_8epilogue10collective18CollectiveEpilogueINS1G_23Sm100TmaWarpSpecializedILi4ELi2ELi64ELb0ELb0EEEJSH_NS5_IJNSW_ISE_SB_EENSW_INSA_ILi64EEESB_EEEEESI_SJ_SI_SJ_NS1G_6fusion15FusionCallbacksIS1K_NS1P_17LinearCombinationISI_fSI_fLNS_15FloatRoundStyleE2EEESH_S1O_JEEENS4_5SM1004TMEM4LOAD26SM100_TMEM_LOAD_32dp32b64xES13_NS14_INS15_ILi2ELi4ELi3EEES18_NSW_INS5_IJS19_S1M_EEENS5_IJS1M_SB_EEEEEEENS4_39AutoVectorizingCopyWithAssumedAlignmentILi128EEENS4_14SM90_TMA_STOREES23_S25_S25_EEEvvEEEEvNT_6ParamsE)
        /*09e0*/ 	.short	0x0380
        /*09e2*/ 	.short	0x0800


	//----- nvinfo : EIATTR_SW_WAR
	.align		4
.L_56:
        /*09e4*/ 	.byte	0x04, 0x36
        /*09e6*/ 	.short	(.L_58 - .L_57)
.L_57:
        /*09e8*/ 	.word	0x00000008
.L_58:


//--------------------- .nv.callgraph             --------------------------
	.section	.nv.callgraph,"",@"SHT_CUDA_CALLGRAPH"
	.align	4
	.sectionentsize	8
	.align		4
        /*0000*/ 	.word	0x00000000
	.align		4
        /*0004*/ 	.word	0xffffffff
	.align		4
        /*0008*/ 	.word	index@(_ZN7cutlass13device_kernelINS_4gemm6kernel13GemmUniversalIN4cute5tupleIJiiiiEEENS1_10collective13CollectiveMmaINS1_35MainloopSm100TmaUmmaWarpSpecializedILi6ELi2ELi2ENS5_IJNS4_1CILi1EEESB_SB_EEEEENS5_IJNSA_ILi128EEENSA_ILi256EEENSA_ILi32EEEEEENS_12float_e5m2_tENS5_IJlSB_lEEESI_SJ_NS4_8TiledMMAINS4_8MMA_AtomIJNS4_10MMA_TraitsINS4_19SM100_MMA_F8F6F4_SSEJSI_SI_fSE_SF_NS4_17integral_constantINS4_4UMMA5MajorELSQ_0EEESR_NSO_INSP_7ScaleInELSS_0EEEST_EEEEEENS4_6LayoutISC_NS5_IJNSA_ILi0EEESX_SX_EEEEENS5_IJNS4_10UnderscoreES10_S10_EEEEENS4_13SM90_TMA_LOADENS4_14ComposedLayoutINS4_7SwizzleILi1ELi4ELi3EEENS4_18smem_ptr_flag_bitsILi8EEENSW_INS5_IJNSA_ILi8EEESG_EEENS5_IJSG_SB_EEEEEEEvNS4_8identityES13_S1D_vS1E_EENS_8epilogue10collective18CollectiveEpilogueINS1G_23Sm100TmaWarpSpecializedILi4ELi2ELi64ELb0ELb0EEEJSH_NS5_IJNSW_ISE_SB_EENSW_INSA_ILi64EEESB_EEEEESI_SJ_SI_SJ_NS1G_6fusion15FusionCallbacksIS1K_NS1P_17LinearCombinationISI_fSI_fLNS_15FloatRoundStyleE2EEESH_S1O_JEEENS4_5SM1004TMEM4LOAD26SM100_TMEM_LOAD_32dp32b64xES13_NS14_INS15_ILi2ELi4ELi3EEES18_NSW_INS5_IJS19_S1M_EEENS5_IJS1M_SB_EEEEEEENS4_39AutoVectorizingCopyWithAssumedAlignmentILi128EEENS4_14SM90_TMA_STOREES23_S25_S25_EEEvvEEEEvNT_6ParamsE)
	.align		4
        /*000c*/ 	.word	index@(__assertfail)
	.align		4
        /*0010*/ 	.word	0x00000000
	.align		4
        /*0014*/ 	.word	0xfffffffe
	.align		4
        /*0018*/ 	.word	0x00000000
	.align		4
        /*001c*/ 	.word	0xfffffffd
	.align		4
        /*0020*/ 	.word	0x00000000
	.align		4
        /*0024*/ 	.word	0xfffffffc


//--------------------- .nv.constant4             --------------------------
	.section	.nv.constant4,"a",@progbits
	.align	8
	.align		8
.nv.constant4:
        /*0000*/ 	.dword	__assertfail
	.align		8
        /*0008*/ 	.dword	__unnamed_1
	.align		8
        /*0010*/ 	.dword	__unnamed_2
	.align		8
        /*0018*/ 	.dword	__unnamed_3
	.align		8
        /*0020*/ 	.dword	_ZN40_INTERNAL_b1808ad0_4_k_cu_7d30234f_194124cuda3std3__45__cpo5beginE
	.align		8
        /*0028*/ 	.dword	_ZN40_INTERNAL_b1808ad0_4_k_cu_7d30234f_194124cuda3std3__45__cpo3endE
	.align		8
        /*0030*/ 	.dword	_ZN40_INTERNAL_b1808ad0_4_k_cu_7d30234f_194124cuda3std3__45__cpo6cbeginE
	.align		8
        /*0038*/ 	.dword	_ZN40_INTERNAL_b1808ad0_4_k_cu_7d30234f_194124cuda3std3__45__cpo4cendE
	.align		8
        /*0040*/ 	.dword	_ZN40_INTERNAL_b1808ad0_4_k_cu_7d30234f_194124cuda3std3__442_GLOBAL__N__b1808ad0_4_k_cu_7d30234f_194126ignoreE
	.align		8
        /*0048*/ 	.dword	_ZN40_INTERNAL_b1808ad0_4_k_cu_7d30234f_194124cuda3std3__419piecewise_constructE
	.align		8
        /*0050*/ 	.dword	_ZN40_INTERNAL_b1808ad0_4_k_cu_7d30234f_194124cuda3std3__48in_placeE
	.align		8
        /*0058*/ 	.dword	_ZN40_INTERNAL_b1808ad0_4_k_cu_7d30234f_194124cuda3std6ranges3__45__cpo4swapE
	.align		8
        /*0060*/ 	.dword	_ZN40_INTERNAL_b1808ad0_4_k_cu_7d30234f_194124cuda3std6ranges3__45__cpo9iter_moveE
	.align		8
        /*0068*/ 	.dword	_ZN40_INTERNAL_b1808ad0_4_k_cu_7d30234f_194124cute7productE
	.align		8
        /*0070*/ 	.dword	_ZN40_INTERNAL_b1808ad0_4_k_cu_7d30234f_194124cute1_E
	.align		8
        /*0078*/ 	.dword	$str$25
	.align		8
        /*0080*/ 	.dword	$str$26
	.align		8
        /*0088*/ 	.dword	$str$27
	.align		8
        /*0090*/ 	.dword	$str$28


//--------------------- .text._ZN7cutlass13device_kernelINS_4gemm6kernel13GemmUniversalIN4cute5tupleIJiiiiEEENS1_10collective13CollectiveMmaINS1_35MainloopSm100TmaUmmaWarpSpecializedILi6ELi2ELi2ENS5_IJNS4_1CILi1EEESB_SB_EEEEENS5_IJNSA_ILi128EEENSA_ILi256EEENSA_ILi32EEEEEENS_12float_e5m2_tENS5_IJlSB_lEEESI_SJ_NS4_8TiledMMAINS4_8MMA_AtomIJNS4_10MMA_TraitsINS4_19SM100_MMA_F8F6F4_SSEJSI_SI_fSE_SF_NS4_17integral_constantINS4_4UMMA5MajorELSQ_0EEESR_NSO_INSP_7ScaleInELSS_0EEEST_EEEEEENS4_6LayoutISC_NS5_IJNSA_ILi0EEESX_SX_EEEEENS5_IJNS4_10UnderscoreES10_S10_EEEEENS4_13SM90_TMA_LOADENS4_14ComposedLayoutINS4_7SwizzleILi1ELi4ELi3EEENS4_18smem_ptr_flag_bitsILi8EEENSW_INS5_IJNSA_ILi8EEESG_EEENS5_IJSG_SB_EEEEEEEvNS4_8identityES13_S1D_vS1E_EENS_8epilogue10collective18CollectiveEpilogueINS1G_23Sm100TmaWarpSpecializedILi4ELi2ELi64ELb0ELb0EEEJSH_NS5_IJNSW_ISE_SB_EENSW_INSA_ILi64EEESB_EEEEESI_SJ_SI_SJ_NS1G_6fusion15FusionCallbacksIS1K_NS1P_17LinearCombinationISI_fSI_fLNS_15FloatRoundStyleE2EEESH_S1O_JEEENS4_5SM1004TMEM4LOAD26SM100_TMEM_LOAD_32dp32b64xES13_NS14_INS15_ILi2ELi4ELi3EEES18_NSW_INS5_IJS19_S1M_EEENS5_IJS1M_SB_EEEEEEENS4_39AutoVectorizingCopyWithAssumedAlignmentILi128EEENS4_14SM90_TMA_STOREES23_S25_S25_EEEvvEEEEvNT_6ParamsE --------------------------
	.section	.text._ZN7cutlass13device_kernelINS_4gemm6kernel13GemmUniversalIN4cute5tupleIJiiiiEEENS1_10collective13CollectiveMmaINS1_35MainloopSm100TmaUmmaWarpSpecializedILi6ELi2ELi2ENS5_IJNS4_1CILi1EEESB_SB_EEEEENS5_IJNSA_ILi128EEENSA_ILi256EEENSA_ILi32EEEEEENS_12float_e5m2_tENS5_IJlSB_lEEESI_SJ_NS4_8TiledMMAINS4_8MMA_AtomIJNS4_10MMA_TraitsINS4_19SM100_MMA_F8F6F4_SSEJSI_SI_fSE_SF_NS4_17integral_constantINS4_4UMMA5MajorELSQ_0EEESR_NSO_INSP_7ScaleInELSS_0EEEST_EEEEEENS4_6LayoutISC_NS5_IJNSA_ILi0EEESX_SX_EEEEENS5_IJNS4_10UnderscoreES10_S10_EEEEENS4_13SM90_TMA_LOADENS4_14ComposedLayoutINS4_7SwizzleILi1ELi4ELi3EEENS4_18smem_ptr_flag_bitsILi8EEENSW_INS5_IJNSA_ILi8EEESG_EEENS5_IJSG_SB_EEEEEEEvNS4_8identityES13_S1D_vS1E_EENS_8epilogue10collective18CollectiveEpilogueINS1G_23Sm100TmaWarpSpecializedILi4ELi2ELi64ELb0ELb0EEEJSH_NS5_IJNSW_ISE_SB_EENSW_INSA_ILi64EEESB_EEEEESI_SJ_SI_SJ_NS1G_6fusion15FusionCallbacksIS1K_NS1P_17LinearCombinationISI_fSI_fLNS_15FloatRoundStyleE2EEESH_S1O_JEEENS4_5SM1004TMEM4LOAD26SM100_TMEM_LOAD_32dp32b64xES13_NS14_INS15_ILi2ELi4ELi3EEES18_NSW_INS5_IJS19_S1M_EEENS5_IJS1M_SB_EEEEEEENS4_39AutoVectorizingCopyWithAssumedAlignmentILi128EEENS4_14SM90_TMA_STOREES23_S25_S25_EEEvvEEEEvNT_6ParamsE,"ax",@progbits
	.align	128
.text._ZN7cutlass13device_kernelINS_4gemm6kernel13GemmUniversalIN4cute5tupleIJiiiiEEENS1_10collective13CollectiveMmaINS1_35MainloopSm100TmaUmmaWarpSpecializedILi6ELi2ELi2ENS5_IJNS4_1CILi1EEESB_SB_EEEEENS5_IJNSA_ILi128EEENSA_ILi256EEENSA_ILi32EEEEEENS_12float_e5m2_tENS5_IJlSB_lEEESI_SJ_NS4_8TiledMMAINS4_8MMA_AtomIJNS4_10MMA_TraitsINS4_19SM100_MMA_F8F6F4_SSEJSI_SI_fSE_SF_NS4_17integral_constantINS4_4UMMA5MajorELSQ_0EEESR_NSO_INSP_7ScaleInELSS_0EEEST_EEEEEENS4_6LayoutISC_NS5_IJNSA_ILi0EEESX_SX_EEEEENS5_IJNS4_10UnderscoreES10_S10_EEEEENS4_13SM90_TMA_LOADENS4_14ComposedLayoutINS4_7SwizzleILi1ELi4ELi3EEENS4_18smem_ptr_flag_bitsILi8EEENSW_INS5_IJNSA_ILi8EEESG_EEENS5_IJSG_SB_EEEEEEEvNS4_8identityES13_S1D_vS1E_EENS_8epilogue10collective18CollectiveEpilogueINS1G_23Sm100TmaWarpSpecializedILi4ELi2ELi64ELb0ELb0EEEJSH_NS5_IJNSW_ISE_SB_EENSW_INSA_ILi64EEESB_EEEEESI_SJ_SI_SJ_NS1G_6fusion15FusionCallbacksIS1K_NS1P_17LinearCombinationISI_fSI_fLNS_15FloatRoundStyleE2EEESH_S1O_JEEENS4_5SM1004TMEM4LOAD26SM100_TMEM_LOAD_32dp32b64xES13_NS14_INS15_ILi2ELi4ELi3EEES18_NSW_INS5_IJS19_S1M_EEENS5_IJS1M_SB_EEEEEEENS4_39AutoVectorizingCopyWithAssumedAlignmentILi128EEENS4_14SM90_TMA_STOREES23_S25_S25_EEEvvEEEEvNT_6ParamsE:
        .type           _ZN7cutlass13device_kernelINS_4gemm6kernel13GemmUniversalIN4cute5tupleIJiiiiEEENS1_10collective13CollectiveMmaINS1_35MainloopSm100TmaUmmaWarpSpecializedILi6ELi2ELi2ENS5_IJNS4_1CILi1EEESB_SB_EEEEENS5_IJNSA_ILi128EEENSA_ILi256EEENSA_ILi32EEEEEENS_12float_e5m2_tENS5_IJlSB_lEEESI_SJ_NS4_8TiledMMAINS4_8MMA_AtomIJNS4_10MMA_TraitsINS4_19SM100_MMA_F8F6F4_SSEJSI_SI_fSE_SF_NS4_17integral_constantINS4_4UMMA5MajorELSQ_0EEESR_NSO_INSP_7ScaleInELSS_0EEEST_EEEEEENS4_6LayoutISC_NS5_IJNSA_ILi0EEESX_SX_EEEEENS5_IJNS4_10UnderscoreES10_S10_EEEEENS4_13SM90_TMA_LOADENS4_14ComposedLayoutINS4_7SwizzleILi1ELi4ELi3EEENS4_18smem_ptr_flag_bitsILi8EEENSW_INS5_IJNSA_ILi8EEESG_EEENS5_IJSG_SB_EEEEEEEvNS4_8identityES13_S1D_vS1E_EENS_8epilogue10collective18CollectiveEpilogueINS1G_23Sm100TmaWarpSpecializedILi4ELi2ELi64ELb0ELb0EEEJSH_NS5_IJNSW_ISE_SB_EENSW_INSA_ILi64EEESB_EEEEESI_SJ_SI_SJ_NS1G_6fusion15FusionCallbacksIS1K_NS1P_17LinearCombinationISI_fSI_fLNS_15FloatRoundStyleE2EEESH_S1O_JEEENS4_5SM1004TMEM4LOAD26SM100_TMEM_LOAD_32dp32b64xES13_NS14_INS15_ILi2ELi4ELi3EEES18_NSW_INS5_IJS19_S1M_EEENS5_IJS1M_SB_EEEEEEENS4_39AutoVectorizingCopyWithAssumedAlignmentILi128EEENS4_14SM90_TMA_STOREES23_S25_S25_EEEvvEEEEvNT_6ParamsE,@function
        .size           _ZN7cutlass13device_kernelINS_4gemm6kernel13GemmUniversalIN4cute5tupleIJiiiiEEENS1_10collective13CollectiveMmaINS1_35MainloopSm100TmaUmmaWarpSpecializedILi6ELi2ELi2ENS5_IJNS4_1CILi1EEESB_SB_EEEEENS5_IJNSA_ILi128EEENSA_ILi256EEENSA_ILi32EEEEEENS_12float_e5m2_tENS5_IJlSB_lEEESI_SJ_NS4_8TiledMMAINS4_8MMA_AtomIJNS4_10MMA_TraitsINS4_19SM100_MMA_F8F6F4_SSEJSI_SI_fSE_SF_NS4_17integral_constantINS4_4UMMA5MajorELSQ_0EEESR_NSO_INSP_7ScaleInELSS_0EEEST_EEEEEENS4_6LayoutISC_NS5_IJNSA_ILi0EEESX_SX_EEEEENS5_IJNS4_10UnderscoreES10_S10_EEEEENS4_13SM90_TMA_LOADENS4_14ComposedLayoutINS4_7SwizzleILi1ELi4ELi3EEENS4_18smem_ptr_flag_bitsILi8EEENSW_INS5_IJNSA_ILi8EEESG_EEENS5_IJSG_SB_EEEEEEEvNS4_8identityES13_S1D_vS1E_EENS_8epilogue10collective18CollectiveEpilogueINS1G_23Sm100TmaWarpSpecializedILi4ELi2ELi64ELb0ELb0EEEJSH_NS5_IJNSW_ISE_SB_EENSW_INSA_ILi64EEESB_EEEEESI_SJ_SI_SJ_NS1G_6fusion15FusionCallbacksIS1K_NS1P_17LinearCombinationISI_fSI_fLNS_15FloatRoundStyleE2EEESH_S1O_JEEENS4_5SM1004TMEM4LOAD26SM100_TMEM_LOAD_32dp32b64xES13_NS14_INS15_ILi2ELi4ELi3EEES18_NSW_INS5_IJS19_S1M_EEENS5_IJS1M_SB_EEEEEEENS4_39AutoVectorizingCopyWithAssumedAlignmentILi128EEENS4_14SM90_TMA_STOREES23_S25_S25_EEEvvEEEEvNT_6ParamsE,(.L_x_173 - _ZN7cutlass13device_kernelINS_4gemm6kernel13GemmUniversalIN4cute5tupleIJiiiiEEENS1_10collective13CollectiveMmaINS1_35MainloopSm100TmaUmmaWarpSpecializedILi6ELi2ELi2ENS5_IJNS4_1CILi1EEESB_SB_EEEEENS5_IJNSA_ILi128EEENSA_ILi256EEENSA_ILi32EEEEEENS_12float_e5m2_tENS5_IJlSB_lEEESI_SJ_NS4_8TiledMMAINS4_8MMA_AtomIJNS4_10MMA_TraitsINS4_19SM100_MMA_F8F6F4_SSEJSI_SI_fSE_SF_NS4_17integral_constantINS4_4UMMA5MajorELSQ_0EEESR_NSO_INSP_7ScaleInELSS_0EEEST_EEEEEENS4_6LayoutISC_NS5_IJNSA_ILi0EEESX_SX_EEEEENS5_IJNS4_10UnderscoreES10_S10_EEEEENS4_13SM90_TMA_LOADENS4_14ComposedLayoutINS4_7SwizzleILi1ELi4ELi3EEENS4_18smem_ptr_flag_bitsILi8EEENSW_INS5_IJNSA_ILi8EEESG_EEENS5_IJSG_SB_EEEEEEEvNS4_8identityES13_S1D_vS1E_EENS_8epilogue10collective18CollectiveEpilogueINS1G_23Sm100TmaWarpSpecializedILi4ELi2ELi64ELb0ELb0EEEJSH_NS5_IJNSW_ISE_SB_EENSW_INSA_ILi64EEESB_EEEEESI_SJ_SI_SJ_NS1G_6fusion15FusionCallbacksIS1K_NS1P_17LinearCombinationISI_fSI_fLNS_15FloatRoundStyleE2EEESH_S1O_JEEENS4_5SM1004TMEM4LOAD26SM100_TMEM_LOAD_32dp32b64xES13_NS14_INS15_ILi2ELi4ELi3EEES18_NSW_INS5_IJS19_S1M_EEENS5_IJS1M_SB_EEEEEEENS4_39AutoVectorizingCopyWithAssumedAlignmentILi128EEENS4_14SM90_TMA_STOREES23_S25_S25_EEEvvEEEEvNT_6ParamsE)
        .other          _ZN7cutlass13device_kernelINS_4gemm6kernel13GemmUniversalIN4cute5tupleIJiiiiEEENS1_10collective13CollectiveMmaINS1_35MainloopSm100TmaUmmaWarpSpecializedILi6ELi2ELi2ENS5_IJNS4_1CILi1EEESB_SB_EEEEENS5_IJNSA_ILi128EEENSA_ILi256EEENSA_ILi32EEEEEENS_12float_e5m2_tENS5_IJlSB_lEEESI_SJ_NS4_8TiledMMAINS4_8MMA_AtomIJNS4_10MMA_TraitsINS4_19SM100_MMA_F8F6F4_SSEJSI_SI_fSE_SF_NS4_17integral_constantINS4_4UMMA5MajorELSQ_0EEESR_NSO_INSP_7ScaleInELSS_0EEEST_EEEEEENS4_6LayoutISC_NS5_IJNSA_ILi0EEESX_SX_EEEEENS5_IJNS4_10UnderscoreES10_S10_EEEEENS4_13SM90_TMA_LOADENS4_14ComposedLayoutINS4_7SwizzleILi1ELi4ELi3EEENS4_18smem_ptr_flag_bitsILi8EEENSW_INS5_IJNSA_ILi8EEESG_EEENS5_IJSG_SB_EEEEEEEvNS4_8identityES13_S1D_vS1E_EENS_8epilogue10collective18CollectiveEpilogueINS1G_23Sm100TmaWarpSpecializedILi4ELi2ELi64ELb0ELb0EEEJSH_NS5_IJNSW_ISE_SB_EENSW_INSA_ILi64EEESB_EEEEESI_SJ_SI_SJ_NS1G_6fusion15FusionCallbacksIS1K_NS1P_17LinearCombinationISI_fSI_fLNS_15FloatRoundStyleE2EEESH_S1O_JEEENS4_5SM1004TMEM4LOAD26SM100_TMEM_LOAD_32dp32b64xES13_NS14_INS15_ILi2ELi4ELi3EEES18_NSW_INS5_IJS19_S1M_EEENS5_IJS1M_SB_EEEEEEENS4_39AutoVectorizingCopyWithAssumedAlignmentILi128EEENS4_14SM90_TMA_STOREES23_S25_S25_EEEvvEEEEvNT_6ParamsE,@"STO_CUDA_ENTRY STV_DEFAULT"
_ZN7cutlass13device_kernelINS_4gemm6kernel13GemmUniversalIN4cute5tupleIJiiiiEEENS1_10collective13CollectiveMmaINS1_35MainloopSm100TmaUmmaWarpSpecializedILi6ELi2ELi2ENS5_IJNS4_1CILi1EEESB_SB_EEEEENS5_IJNSA_ILi128EEENSA_ILi256EEENSA_ILi32EEEEEENS_12float_e5m2_tENS5_IJlSB_lEEESI_SJ_NS4_8TiledMMAINS4_8MMA_AtomIJNS4_10MMA_TraitsINS4_19SM100_MMA_F8F6F4_SSEJSI_SI_fSE_SF_NS4_17integral_constantINS4_4UMMA5MajorELSQ_0EEESR_NSO_INSP_7ScaleInELSS_0EEEST_EEEEEENS4_6LayoutISC_NS5_IJNSA_ILi0EEESX_SX_EEEEENS5_IJNS4_10UnderscoreES10_S10_EEEEENS4_13SM90_TMA_LOADENS4_14ComposedLayoutINS4_7SwizzleILi1ELi4ELi3EEENS4_18smem_ptr_flag_bitsILi8EEENSW_INS5_IJNSA_ILi8EEESG_EEENS5_IJSG_SB_EEEEEEEvNS4_8identityES13_S1D_vS1E_EENS_8epilogue10collective18CollectiveEpilogueINS1G_23Sm100TmaWarpSpecializedILi4ELi2ELi64ELb0ELb0EEEJSH_NS5_IJNSW_ISE_SB_EENSW_INSA_ILi64EEESB_EEEEESI_SJ_SI_SJ_NS1G_6fusion15FusionCallbacksIS1K_NS1P_17LinearCombinationISI_fSI_fLNS_15FloatRoundStyleE2EEESH_S1O_JEEENS4_5SM1004TMEM4LOAD26SM100_TMEM_LOAD_32dp32b64xES13_NS14_INS15_ILi2ELi4ELi3EEES18_NSW_INS5_IJS19_S1M_EEENS5_IJS1M_SB_EEEEEEENS4_39AutoVectorizingCopyWithAssumedAlignmentILi128EEENS4_14SM90_TMA_STOREES23_S25_S25_EEEvvEEEEvNT_6ParamsE:
[----:B------:R-:W1:Y:S01]  /*0000*/  LDC R1, c[0x0][0x37c] ;  /* 0x0000df00ff017b82 */ /* 0x000e620000000800 */
[----:B------:R-:W2:Y:S01]  /*0010*/  S2R R185, SR_TID.X ;  /* 0x0000000000b97919 */ /* 0x000ea20000002100 */
[----:B------:R-:W3:Y:S01]  /*0020*/  LDCU.64 UR4, c[0x0][0x890] ;  /* 0x00011200ff0477ac */ /* 0x000ee20008000a00 */
[----:B------:R-:W-:Y:S02]  /*0030*/  PRMT R171, RZ, 0x7610, R171 ;  /* 0x00007610ffab7816 */ /* 0x000fe400000000ab */
[----:B------:R-:W-:Y:S01]  /*0040*/  ELECT P5, URZ, PT ;  /* 0x0000000000ff782f */ /* 0x000fe200038a0000 */
[----:B------:R-:W4:Y:S01]  /*0050*/  LDCU.64 UR46, c[0x0][0x358] ;  /* 0x00006b00ff2e77ac */ /* 0x000f220008000a00 */
[----:B---3--:R-:W-:-:S04]  /*0060*/  UISETP.NE.U32.AND UP0, UPT, UR4, URZ, UPT ;  /* 0x000000ff0400728c */ /* 0x008fc8000bf05070 */
[----:B------:R-:W-:Y:S01]  /*0070*/  UISETP.NE.AND.EX UP0, UPT, UR5, URZ, UPT, UP0 ;  /* 0x000000ff0500728c */ /* 0x000fe2000bf05300 */
[----:B--2---:R-:W-:-:S05]  /*0080*/  SHF.R.U32.HI R173, RZ, 0x5, R185 ;  /* 0x00000005ffad7819 */ /* 0x004fca00000116b9 */
[----:B------:R-:W2:Y:S02]  /*0090*/  SHFL.IDX PT, R0, R173, RZ, 0x1f ;  /* 0x00001fffad007589 */ /* 0x000ea400000e0000 */
[----:B--2---:R-:W-:Y:S01]  /*00a0*/  R2UR UR8, R0 ;  /* 0x00000000000872ca */ /* 0x004fe200000e0000 */
[----:B-1--4-:R-:W-:-:S14]  /*00b0*/  BRA.U UP0, `(.L_x_0) ;  /* 0x00000001002c7547 */ /* 0x012fdc000b800000 */
[----:B------:R-:W1:Y:S02]  /*00c0*/  LDCU.64 UR6, c[0x0][0x888] ;  /* 0x00011100ff0677ac */ /* 0x000e640008000a00 */
[----:B-1----:R-:W-:-:S04]  /*00d0*/  UISETP.NE.U32.AND UP0, UPT, UR6, URZ, UPT ;  /* 0x000000ff0600728c */ /* 0x002fc8000bf05070 */
[----:B------:R-:W-:-:S09]  /*00e0*/  UISETP.NE.AND.EX UP0, UPT, UR7, URZ, UPT, UP0 ;  /* 0x000000ff0700728c */ /* 0x000fd2000bf05300 */
[----:B------:R-:W-:Y:S05]  /*00f0*/  BRA.U !UP0, `(.L_x_1) ;  /* 0x0000000108107547 */ /* 0x000fea000b800000 */
[----:B------:R-:W1:Y:S02]  /*0100*/  LDC.64 R2, c[0x0][0x888] ;  /* 0x00022200ff027b82 */ /* 0x000e640000000a00 */
[----:B-1----:R1:W5:Y:S01]  /*0110*/  LDG.E R81, desc[UR46][R2.64] ;  /* 0x0000002e02517981 */ /* 0x002362000c1e1900 */
[----:B------:R-:W-:Y:S01]  /*0120*/  HFMA2 R171, -RZ, RZ, 0, 5.9604644775390625e-08 ;  /* 0x00000001ffab7431 */ /* 0x000fe200000001ff */
[----:B------:R-:W-:Y:S05]  /*0130*/  BRA `(.L_x_0) ;  /* 0x00000000000c7947 */ /* 0x000fea0003800000 */
.L_x_1:
[----:B------:R-:W1:Y:S01]  /*0140*/  LDCU UR6, c[0x0][0x880] ;  /* 0x00011000ff0677ac */ /* 0x000e620008000800 */
[----:B------:R-:W-:Y:S01]  /*0150*/  HFMA2 R171, -RZ, RZ, 0, 5.9604644775390625e-08 ;  /* 0x00000001ffab7431 */ /* 0x000fe200000001ff */
[----:B-1----:R-:W-:-:S07]  /*0160*/  MOV R81, UR6 ;  /* 0x0000000600517c02 */ /* 0x002fce0008000f00 */
.L_x_0:
[----:B------:R-:W2:Y:S02]  /*0170*/  LDCU.64 UR6, c[0x0][0x8b0] ;  /* 0x00011600ff0677ac */ /* 0x000ea40008000a00 */
[----:B--2---:R-:W-:-:S04]  /*0180*/  UISETP.NE.U32.AND UP0, UPT, UR6, URZ, UPT ;  /* 0x000000ff0600728c */ /* 0x004fc8000bf05070 */
[----:B------:R-:W-:-:S09]  /*0190*/  UISETP.NE.AND.EX UP0, UPT, UR7, URZ, UPT, UP0 ;  /* 0x000000ff0700728c */ /* 0x000fd2000bf05300 */
[----:B------:R-:W-:Y:S05]  /*01a0*/  BRA.U UP0, `(.L_x_2) ;  /* 0x0000000100247547 */ /* 0x000fea000b800000 */
[----:B------:R-:W2:Y:S02]  /*01b0*/  LDCU.64 UR6, c[0x0][0x8a8] ;  /* 0x00011500ff0677ac */ /* 0x000ea40008000a00 */
[----:B--2---:R-:W-:-:S04]  /*01c0*/  UISETP.NE.U32.AND UP0, UPT, UR6, URZ, UPT ;  /* 0x000000ff0600728c */ /* 0x004fc8000bf05070 */
[----:B------:R-:W-:-:S09]  /*01d0*/  UISETP.NE.AND.EX UP0, UPT, UR7, URZ, UPT, UP0 ;  /* 0x000000ff0700728c */ /* 0x000fd2000bf05300 */
[----:B------:R-:W-:Y:S05]  /*01e0*/  BRA.U !UP0, `(.L_x_3) ;  /* 0x00000001080c7547 */ /* 0x000fea000b800000 */
[----:B------:R-:W2:Y:S02]  /*01f0*/  LDC.64 R78, c[0x0][0x8a8] ;  /* 0x00022a00ff4e7b82 */ /* 0x000ea40000000a00 */
[----:B--2---:R2:W5:Y:S01]  /*0200*/  LDG.E R78, desc[UR46][R78.64] ;  /* 0x0000002e4e4e7981 */ /* 0x004562000c1e1900 */
[----:B------:R-:W-:Y:S05]  /*0210*/  BRA `(.L_x_2) ;  /* 0x0000000000087947 */ /* 0x000fea0003800000 */
.L_x_3:
[----:B------:R-:W2:Y:S02]  /*0220*/  LDCU UR6, c[0x0][0x8a0] ;  /* 0x00011400ff0677ac */ /* 0x000ea40008000800 */
[----:B--2---:R-:W-:Y:S02]  /*0230*/  MOV R78, UR6 ;  /* 0x00000006004e7c02 */ /* 0x004fe40008000f00 */
.L_x_2:
[----:B------:R-:W-:Y:S01]  /*0240*/  IMAD.U32 R0, RZ, RZ, UR8 ;  /* 0x00000008ff007e24 */ /* 0x000fe2000f8e00ff */
[----:B------:R-:W-:Y:S04]  /*0250*/  BSSY.RECONVERGENT B0, `(.L_x_4) ;  /* 0x000000c000007945 */ /* 0x000fe80003800200 */
[C---:B------:R-:W-:Y:S02]  /*0260*/  ISETP.NE.OR P1, PT, R0.reuse, 0x1, !P5 ;  /* 0x000000010000780c */ /* 0x040fe40006f25670 */
[----:B------:R-:W-:-:S11]  /*0270*/  ISETP.NE.OR P0, PT, R0, 0x3, !P5 ;  /* 0x000000030000780c */ /* 0x000fd60006f05670 */
[----:B------:R-:W-:Y:S05]  /*0280*/  @P1 BRA `(.L_x_5) ;  /* 0x0000000000201947 */ /* 0x000fea0003800000 */
[----:B------:R-:W3:Y:S02]  /*0290*/  LDCU.64 UR6, c[0x0][0x348] ;  /* 0x00006900ff0677ac */ /* 0x000ee40008000a00 */
[----:B---3--:R-:W-:Y:S02]  /*02a0*/  UIADD3 UR10, UP1, UPT, UR6, 0x80, URZ ;  /* 0x00000080060a7890 */ /* 0x008fe4000ff3e0ff */
[----:B------:R-:W-:Y:S02]  /*02b0*/  UIADD3 UR6, UP0, UPT, UR6, 0x180, URZ ;  /* 0x0000018006067890 */ /* 0x000fe4000ff1e0ff */
[----:B------:R-:W-:Y:S02]  /*02c0*/  UIADD3.X UR11, UPT, UPT, URZ, UR7, URZ, UP1, !UPT ;  /* 0x00000007ff0b7290 */ /* 0x000fe40008ffe4ff */
[----:B------:R-:W-:-:S07]  /*02d0*/  UIADD3.X UR7, UPT, UPT, URZ, UR7, URZ, UP0, !UPT ;  /* 0x00000007ff077290 */ /* 0x000fce00087fe4ff */
[----:B------:R3:W-:Y:S02]  /*02e0*/  UTMACCTL.PF [UR10] ;  /* 0x000000000a0079b9 */ /* 0x0007e40008040000 */
[----:B------:R3:W-:Y:S02]  /*02f0*/  UTMACCTL.PF [UR6] ;  /* 0x00000000060079b9 */ /* 0x0007e40008040000 */
[----:B---3--:R-:W-:Y:S01]  /*0300*/  NOP ;  /* 0x0000000000007918 */ /* 0x008fe20000000000 */
.L_x_5:
[----:B------:R-:W-:Y:S05]  /*0310*/  BSYNC.RECONVERGENT B0 ;  /* 0x0000000000007941 */ /* 0x000fea0003800200 */
.L_x_4:
[----:B------:R-:W-:Y:S04]  /*0320*/  BSSY.RECONVERGENT B0, `(.L_x_6) ;  /* 0x000000a000007945 */ /* 0x000fe80003800200 */
        /* <DEDUP_REMOVED lines=9> */
.L_x_7:
[----:B------:R-:W-:Y:S05]  /*03c0*/  BSYNC.RECONVERGENT B0 ;  /* 0x0000000000007941 */ /* 0x000fea0003800200 */
.L_x_6:
[----:B------:R-:W3:Y:S01]  /*03d0*/  LDCU.64 UR6, c[0x0][0x888] ;  /* 0x00011100ff0677ac */ /* 0x000ee20008000a00 */
[----:B------:R-:W-:Y:S02]  /*03e0*/  UISETP.EQ.U32.AND UP1, UPT, UR4, URZ, UPT ;  /* 0x000000ff0400728c */ /* 0x000fe4000bf22070 */
[----:B------:R-:W-:Y:S02]  /*03f0*/  UPLOP3.LUT UP2, UPT, UPT, UPT, UPT, 0x80, 0x8 ;  /* 0x000000000008789c */ /* 0x000fe40003f4f070 */
[----:B---3--:R-:W-:-:S04]  /*0400*/  UISETP.NE.U32.AND UP0, UPT, UR6, URZ, UPT ;  /* 0x000000ff0600728c */ /* 0x008fc8000bf05070 */
[----:B------:R-:W-:-:S04]  /*0410*/  UISETP.NE.AND.EX UP0, UPT, UR7, URZ, UPT, UP0 ;  /* 0x000000ff0700728c */ /* 0x000fc8000bf05300 */
[----:B------:R-:W-:-:S04]  /*0420*/  UISETP.EQ.OR.EX UP3, UPT, UR5, URZ, !UP0, UP1 ;  /* 0x000000ff0500728c */ /* 0x000fc8000c762710 */
[----:B------:R-:W-:-:S05]  /*0430*/  UP2UR UR50, UPR, URZ, 0x8 ;  /* 0x00000008ff327883 */ /* 0x000fca0008000000 */
[----:B------:R-:W-:Y:S07]  /*0440*/  BRA.U !UP3, `(.L_x_8) ;  /* 0x000000010b207547 */ /* 0x000fee000b800000 */
[----:B------:R-:W-:Y:S01]  /*0450*/  UISETP.NE.U32.AND UP2, UPT, UR4, URZ, UPT ;  /* 0x000000ff0400728c */ /* 0x000fe2000bf45070 */
[----:B-----5:R-:W-:Y:S01]  /*0460*/  FSETP.NEU.AND P0, PT, R81, RZ, PT ;  /* 0x000000ff5100720b */ /* 0x020fe20003f0d000 */
[----:B------:R-:W-:Y:S02]  /*0470*/  USEL UR4, URZ, 0xffffffff, UP0 ;  /* 0xffffffffff047887 */ /* 0x000fe40008000000 */
[----:B------:R-:W-:-:S10]  /*0480*/  UISETP.NE.AND.EX UP2, UPT, UR5, URZ, UPT, UP2 ;  /* 0x000000ff0500728c */ /* 0x000fd4000bf45320 */
[----:B------:R-:W-:Y:S01]  /*0490*/  VOTEU.ANY UP1, P0 ;  /* 0x0000000000ff7886 */ /* 0x000fe20000020100 */
[----:B------:R-:W-:-:S04]  /*04a0*/  @!UP2 USEL UR4, URZ, 0xffffffff, UP1 ;  /* 0xffffffffff04a887 */ /* 0x000fc80008800000 */
[----:B------:R-:W-:-:S04]  /*04b0*/  ULOP3.LUT UR4, UR4, 0x1, URZ, 0xc0, !UPT ;  /* 0x0000000104047892 */ /* 0x000fc8000f8ec0ff */
[----:B------:R-:W-:-:S11]  /*04c0*/  UISETP.NE.U32.AND UP2, UPT, UR4, 0x1, UPT ;  /* 0x000000010400788c */ /* 0x000fd6000bf45070 */
.L_x_8:
[----:B-1----:R-:W1:Y:S01]  /*04d0*/  SHFL.IDX PT, R2, R173, RZ, 0x1f ;  /* 0x00001fffad027589 */ /* 0x002e6200000e0000 */
[----:B------:R-:W-:-:S04]  /*04e0*/  UISETP.NE.AND UP1, UPT, UR8, 0x2, UPT ;  /* 0x000000020800788c */ /* 0x000fc8000bf25270 */
[----:B------:R-:W-:Y:S01]  /*04f0*/  USEL UR6, URZ, 0x1, UP1 ;  /* 0x00000001ff067887 */ /* 0x000fe20008800000 */
[----:B-1----:R-:W-:-:S13]  /*0500*/  ISETP.NE.AND P0, PT, R2, RZ, PT ;  /* 0x000000ff0200720c */ /* 0x002fda0003f05270 */
[----:B------:R-:W-:Y:S05]  /*0510*/  @P0 BRA `(.L_x_9) ;  /* 0x0000000000580947 */ /* 0x000fea0003800000 */
[----:B------:R-:W1:Y:S01]  /*0520*/  S2UR UR5, SR_CgaCtaId ;  /* 0x00000000000579c3 */ /* 0x000e620000008800 */
[----:B------:R-:W-:Y:S01]  /*0530*/  UMOV UR7, 0x400 ;  /* 0x0000040000077882 */ /* 0x000fe20000000000 */
[----:B------:R-:W-:Y:S01]  /*0540*/  UMOV UR4, 0x1 ;  /* 0x0000000100047882 */ /* 0x000fe20000000000 */
[----:B------:R-:W-:Y:S01]  /*0550*/  ELECT P0, URZ, PT ;  /* 0x0000000000ff782f */ /* 0x000fe20003800000 */
[----:B------:R-:W-:-:S04]  /*0560*/  UIADD3 UR10, UPT, UPT, -UR4, 0x100000, URZ ;  /* 0x00100000040a7890 */ /* 0x000fc8000fffe1ff */
[----:B------:R-:W-:Y:S02]  /*0570*/  USHF.L.U32 UR11, UR10, 0xb, URZ ;  /* 0x0000000b0a0b7899 */ /* 0x000fe400080006ff */
[----:B------:R-:W-:Y:S02]  /*0580*/  USHF.L.U32 UR10, UR10, 0x1, URZ ;  /* 0x000000010a0a7899 */ /* 0x000fe400080006ff */
[----:B-1----:R-:W-:Y:S01]  /*0590*/  ULEA UR5, UR5, UR7, 0x18 ;  /* 0x0000000705057291 */ /* 0x002fe2000f8ec0ff */
[----:B------:R-:W1:Y:S11]  /*05a0*/  FENCE.VIEW.ASYNC.S ;  /* 0x00000000000073c6 */ /* 0x000e760000000000 */
[----:B-1----:R1:W3:Y:S01]  /*05b0*/  SYNCS.EXCH.64 URZ, [UR5], UR10 ;  /* 0x0000000a05ff75b2 */ /* 0x0022e20008000100 */
[----:B------:R1:W4:Y:S01]  /*05c0*/  SYNCS.EXCH.64 URZ, [UR5+0x30], UR10 ;  /* 0x0000300a05ff75b2 */ /* 0x0003220008000100 */
[----:B------:R1:W1:Y:S01]  /*05d0*/  SYNCS.EXCH.64 URZ, [UR5+0x8], UR10 ;  /* 0x0000080a05ff75b2 */ /* 0x0002620008000100 */
        /* <DEDUP_REMOVED lines=9> */
[----:B------:R-:W-:Y:S01]  /*0670*/  NOP ;  /* 0x0000000000007918 */ /* 0x000fe20000000000 */
.L_x_9:
[----:B------:R-:W2:Y:S01]  /*0680*/  SHFL.IDX PT, R2, R173, RZ, 0x1f ;  /* 0x00001fffad027589 */ /* 0x000ea200000e0000 */
[----:B------:R-:W-:Y:S01]  /*0690*/  NOP ;  /* 0x0000000000007918 */ /* 0x000fe20000000000 */
[----:B--2---:R-:W-:-:S13]  /*06a0*/  ISETP.NE.AND P0, PT, R2, 0x1, PT ;  /* 0x000000010200780c */ /* 0x004fda0003f05270 */
[----:B------:R-:W-:Y:S05]  /*06b0*/  @P0 BRA `(.L_x_10) ;  /* 0x0000000000580947 */ /* 0x000fea0003800000 */
[----:B------:R-:W2:Y:S01]  /*06c0*/  S2UR UR7, SR_CgaCtaId ;  /* 0x00000000000779c3 */ /* 0x000ea20000008800 */
[----:B------:R-:W-:Y:S01]  /*06d0*/  UMOV UR9, 0x400 ;  /* 0x0000040000097882 */ /* 0x000fe20000000000 */
[----:B-1----:R-:W-:Y:S01]  /*06e0*/  UMOV UR5, 0x20 ;  /* 0x0000002000057882 */ /* 0x002fe20000000000 */
[----:B------:R-:W-:Y:S01]  /*06f0*/  UMOV UR4, 0x80 ;  /* 0x0000008000047882 */ /* 0x000fe20000000000 */
[----:B------:R-:W-:-:S04]  /*0700*/  UIADD3 UR10, UPT, UPT, -UR5, 0x100000, URZ ;  /* 0x00100000050a7890 */ /* 0x000fc8000fffe1ff */
[----:B------:R-:W-:Y:S02]  /*0710*/  USHF.L.U32 UR11, UR10, 0xb, URZ ;  /* 0x0000000b0a0b7899 */ /* 0x000fe400080006ff */
[----:B------:R-:W-:Y:S02]  /*0720*/  USHF.L.U32 UR10, UR10, 0x1, URZ ;  /* 0x000000010a0a7899 */ /* 0x000fe400080006ff */
[----:B------:R-:W-:-:S04]  /*0730*/  UIADD3 UR4, UPT, UPT, -UR4, 0x100000, URZ ;  /* 0x0010000004047890 */ /* 0x000fc8000fffe1ff */
[----:B------:R-:W-:Y:S02]  /*0740*/  USHF.L.U32 UR5, UR4, 0xb, URZ ;  /* 0x0000000b04057899 */ /* 0x000fe400080006ff */
[----:B------:R-:W-:Y:S01]  /*0750*/  USHF.L.U32 UR4, UR4, 0x1, URZ ;  /* 0x0000000104047899 */ /* 0x000fe200080006ff */
[----:B------:R-:W-:Y:S01]  /*0760*/  ELECT P0, URZ, PT ;  /* 0x0000000000ff782f */ /* 0x000fe20003800000 */
[----:B--2---:R-:W-:Y:S01]  /*0770*/  ULEA UR7, UR7, UR9, 0x18 ;  /* 0x0000000907077291 */ /* 0x004fe2000f8ec0ff */
[----:B------:R-:W1:Y:S11]  /*0780*/  FENCE.VIEW.ASYNC.S ;  /* 0x00000000000073c6 */ /* 0x000e760000000000 */
[----:B-1----:R2:W1:Y:S01]  /*0790*/  SYNCS.EXCH.64 URZ, [UR7+0x60], UR10 ;  /* 0x0000600a07ff75b2 */ /* 0x0024620008000100 */
[----:B------:R2:W1:Y:S01]  /*07a0*/  SYNCS.EXCH.64 URZ, [UR7+0x80], UR4 ;  /* 0x0000800407ff75b2 */ /* 0x0004620008000100 */
[----:B------:R2:W1:Y:S01]  /*07b0*/  SYNCS.EXCH.64 URZ, [UR7+0x68], UR10 ;  /* 0x0000680a07ff75b2 */ /* 0x0004620008000100 */
[----:B------:R2:W1:Y:S01]  /*07c0*/  SYNCS.EXCH.64 URZ, [UR7+0x88], UR4 ;  /* 0x0000880407ff75b2 */ /* 0x0004620008000100 */
[----:B------:R2:W1:Y:S01]  /*07d0*/  SYNCS.EXCH.64 URZ, [UR7+0x70], UR10 ;  /* 0x0000700a07ff75b2 */ /* 0x0004620008000100 */
[----:B------:R2:W1:Y:S01]  /*07e0*/  SYNCS.EXCH.64 URZ, [UR7+0x90], UR4 ;  /* 0x0000900407ff75b2 */ /* 0x0004620008000100 */
[----:B------:R2:W1:Y:S01]  /*07f0*/  SYNCS.EXCH.64 URZ, [UR7+0x78], UR10 ;  /* 0x0000780a07ff75b2 */ /* 0x0004620008000100 */
[----:B------:R2:W1:Y:S02]  /*0800*/  SYNCS.EXCH.64 URZ, [UR7+0x98], UR4 ;  /* 0x0000980407ff75b2 */ /* 0x0004640008000100 */
[----:B--2---:R-:W-:Y:S01]  /*0810*/  NOP ;  /* 0x0000000000007918 */ /* 0x004fe20000000000 */
.L_x_10:
[----:B------:R-:W2:Y:S01]  /*0820*/  SHFL.IDX PT, R2, R173, RZ, 0x1f ;  /* 0x00001fffad027589 */ /* 0x000ea200000e0000 */
[----:B------:R-:W-:Y:S01]  /*0830*/  NOP ;  /* 0x0000000000007918 */ /* 0x000fe20000000000 */
[----:B--2---:R-:W-:-:S13]  /*0840*/  ISETP.NE.AND P0, PT, R2, 0x3, PT ;  /* 0x000000030200780c */ /* 0x004fda0003f05270 */
[----:B------:R-:W-:Y:S05]  /*0850*/  @P0 BRA `(.L_x_11) ;  /* 0x0000000000300947 */ /* 0x000fea0003800000 */
[----:B-1----:R-:W1:Y:S01]  /*0860*/  S2UR UR5, SR_CgaCtaId ;  /* 0x00000000000579c3 */ /* 0x002e620000008800 */
        /* <DEDUP_REMOVED lines=8> */
[----:B-1----:R2:W1:Y:S01]  /*08f0*/  SYNCS.EXCH.64 URZ, [UR5+0xa0], UR10 ;  /* 0x0000a00a05ff75b2 */ /* 0x0024620008000100 */
[----:B------:R2:W1:Y:S02]  /*0900*/  SYNCS.EXCH.64 URZ, [UR5+0xa8], UR10 ;  /* 0x0000a80a05ff75b2 */ /* 0x0004640008000100 */
[----:B--2---:R-:W-:Y:S01]  /*0910*/  NOP ;  /* 0x0000000000007918 */ /* 0x004fe20000000000 */
.L_x_11:
[----:B------:R-:W2:Y:S01]  /*0920*/  SHFL.IDX PT, R2, R173, RZ, 0x1f ;  /* 0x00001fffad027589 */ /* 0x000ea200000e0000 */
[----:B------:R-:W-:Y:S01]  /*0930*/  NOP ;  /* 0x0000000000007918 */ /* 0x000fe20000000000 */
[----:B--2---:R-:W-:-:S13]  /*0940*/  ISETP.NE.AND P0, PT, R2, 0x4, PT ;  /* 0x000000040200780c */ /* 0x004fda0003f05270 */
[----:B------:R-:W-:Y:S05]  /*0950*/  @P0 BRA `(.L_x_12) ;  /* 0x00000000004c0947 */ /* 0x000fea0003800000 */
[----:B-1----:R-:W1:Y:S01]  /*0960*/  S2UR UR5, SR_CgaCtaId ;  /* 0x00000000000579c3 */ /* 0x002e620000008800 */
[----:B------:R-:W-:Y:S01]  /*0970*/  UMOV UR9, 0x100 ;  /* 0x0000010000097882 */ /* 0x000fe20000000000 */
[----:B------:R-:W-:Y:S01]  /*0980*/  UMOV UR7, 0x400 ;  /* 0x0000040000077882 */ /* 0x000fe20000000000 */
[----:B------:R-:W-:Y:S01]  /*0990*/  USEL UR9, UR9, 0xe0, UP2 ;  /* 0x000000e009097887 */ /* 0x000fe20009000000 */
[----:B------:R-:W-:Y:S01]  /*09a0*/  UMOV UR4, 0x1 ;  /* 0x0000000100047882 */ /* 0x000fe20000000000 */
[----:B------:R-:W-:Y:S01]  /*09b0*/  ELECT P0, URZ, PT ;  /* 0x0000000000ff782f */ /* 0x000fe20003800000 */
[----:B------:R-:W-:-:S04]  /*09c0*/  UIADD3 UR10, UPT, UPT, -UR4, 0x100000, URZ ;  /* 0x00100000040a7890 */ /* 0x000fc8000fffe1ff */
[----:B------:R-:W-:Y:S02]  /*09d0*/  USHF.L.U32 UR11, UR10, 0xb, URZ ;  /* 0x0000000b0a0b7899 */ /* 0x000fe400080006ff */
[----:B------:R-:W-:Y:S02]  /*09e0*/  USHF.L.U32 UR10, UR10, 0x1, URZ ;  /* 0x000000010a0a7899 */ /* 0x000fe400080006ff */
[----:B------:R-:W-:-:S04]  /*09f0*/  UIADD3 UR12, UPT, UPT, -UR9, 0x100000, URZ ;  /* 0x00100000090c7890 */ /* 0x000fc8000fffe1ff */
[----:B------:R-:W-:Y:S02]  /*0a00*/  USHF.L.U32 UR13, UR12, 0xb, URZ ;  /* 0x0000000b0c0d7899 */ /* 0x000fe400080006ff */
[----:B------:R-:W-:Y:S02]  /*0a10*/  USHF.L.U32 UR12, UR12, 0x1, URZ ;  /* 0x000000010c0c7899 */ /* 0x000fe400080006ff */
[----:B-1----:R-:W-:Y:S01]  /*0a20*/  ULEA UR5, UR5, UR7, 0x18 ;  /* 0x0000000705057291 */ /* 0x002fe2000f8ec0ff */
[----:B------:R-:W1:Y:S11]  /*0a30*/  FENCE.VIEW.ASYNC.S ;  /* 0x00000000000073c6 */ /* 0x000e760000000000 */
[----:B-1----:R2:W1:Y:S01]  /*0a40*/  SYNCS.EXCH.64 URZ, [UR5+0xb0], UR10 ;  /* 0x0000b00a05ff75b2 */ /* 0x0024620008000100 */
[----:B------:R2:W1:Y:S01]  /*0a50*/  SYNCS.EXCH.64 URZ, [UR5+0xc0], UR12 ;  /* 0x0000c00c05ff75b2 */ /* 0x0004620008000100 */
[----:B------:R2:W1:Y:S01]  /*0a60*/  SYNCS.EXCH.64 URZ, [UR5+0xb8], UR10 ;  /* 0x0000b80a05ff75b2 */ /* 0x0004620008000100 */
[----:B------:R2:W1:Y:S02]  /*0a70*/  SYNCS.EXCH.64 URZ, [UR5+0xc8], UR12 ;  /* 0x0000c80c05ff75b2 */ /* 0x0004640008000100 */
[----:B--2---:R-:W-:Y:S01]  /*0a80*/  NOP ;  /* 0x0000000000007918 */ /* 0x004fe20000000000 */
.L_x_12:
        /* <DEDUP_REMOVED lines=20> */
[----:B------:R2:W1:Y:S02]  /*0bd0*/  SYNCS.EXCH.64 URZ, [UR7+0xe8], UR4 ;  /* 0x0000e80407ff75b2 */ /* 0x0004640008000100 */
[----:B--2---:R-:W-:Y:S01]  /*0be0*/  NOP ;  /* 0x0000000000007918 */ /* 0x004fe20000000000 */
.L_x_13:
        /* <DEDUP_REMOVED lines=18> */
.L_x_14:
[----:B-1----:R-:W1:Y:S01]  /*0d10*/  S2UR UR5, SR_CTAID.X ;  /* 0x00000000000579c3 */ /* 0x002e620000002500 */
[----:B------:R-:W-:-:S05]  /*0d20*/  CS2R.32 R170, SR_CgaSize ;  /* 0x0000000000aa7805 */ /* 0x000fca0000008a00 */
[----:B------:R-:W-:-:S05]  /*0d30*/  IMAD R170, R170, -0xa0, RZ ;  /* 0xffffff60aaaa7824 */ /* 0x000fca00078e02ff */
[----:B------:R-:W-:-:S14]  /*0d40*/  R2UR UR9, R170 ;  /* 0x00000000aa0972ca */ /* 0x000fdc00000e0000 */
[----:B------:R-:W2:Y:S01]  /*0d50*/  LDCU UR9, c[0x0][UR9+0x2b0] ;  /* 0x00005600090977ac */ /* 0x000ea20008000800 */
[----:B------:R-:W-:Y:S01]  /*0d60*/  NOP ;  /* 0x0000000000007918 */ /* 0x000fe20000000000 */
[----:B------:R-:W-:-:S05]  /*0d70*/  CS2R.32 R170, SR_CgaSize ;  /* 0x0000000000aa7805 */ /* 0x000fca0000008a00 */
[----:B------:R-:W-:-:S05]  /*0d80*/  IMAD R170, R170, -0xa0, RZ ;  /* 0xffffff60aaaa7824 */ /* 0x000fca00078e02ff */
[----:B------:R-:W-:-:S14]  /*0d90*/  R2UR UR7, R170 ;  /* 0x00000000aa0772ca */ /* 0x000fdc00000e0000 */
[----:B------:R-:W3:Y:S01]  /*0da0*/  LDCU UR7, c[0x0][UR7+0x2b4] ;  /* 0x00005680070777ac */ /* 0x000ee20008000800 */
[----:B------:R-:W4:Y:S08]  /*0db0*/  S2UR UR4, SR_CTAID.Y ;  /* 0x00000000000479c3 */ /* 0x000f300000002600 */
[----:B------:R-:W3:Y:S01]  /*0dc0*/  LDC R9, c[0x0][0xb24] ;  /* 0x0002c900ff097b82 */ /* 0x000ee20000000800 */
[----:B-1----:R-:W-:-:S02]  /*0dd0*/  I2FP.F32.U32 R5, UR5 ;  /* 0x0000000500057c45 */ /* 0x002fc40008201000 */
[----:B------:R-:W-:-:S05]  /*0de0*/  CS2R.32 R3, SR_CgaSize ;  /* 0x0000000000037805 */ /* 0x000fca0000008a00 */
[----:B------:R-:W-:-:S06]  /*0df0*/  IMAD R3, R3, -0xa0, RZ ;  /* 0xffffff6003037824 */ /* 0x000fcc00078e02ff */
[----:B------:R-:W1:Y:S01]  /*0e00*/  LDC R3, c[0x0][R3+0x2a0] ;  /* 0x0000a80003037b82 */ /* 0x000e620000000800 */
[----:B------:R-:W-:Y:S01]  /*0e10*/  MOV R21, UR5 ;  /* 0x0000000500157c02 */ /* 0x000fe20008000f00 */
[----:B--2---:R-:W-:Y:S01]  /*0e20*/  FMUL R5, R5, UR9 ;  /* 0x0000000905057c20 */ /* 0x004fe20008400000 */
[----:B----4-:R-:W-:Y:S02]  /*0e30*/  I2FP.F32.U32 R4, UR4 ;  /* 0x0000000400047c45 */ /* 0x010fe40008201000 */
[----:B------:R-:W-:-:S05]  /*0e40*/  CS2R.32 R2, SR_CgaSize ;  /* 0x0000000000027805 */ /* 0x000fca0000008a00 */
[----:B------:R-:W-:-:S06]  /*0e50*/  IMAD R2, R2, -0xa0, RZ ;  /* 0xffffff6002027824 */ /* 0x000fcc00078e02ff */
[----:B------:R-:W2:Y:S01]  /*0e60*/  LDC R2, c[0x0][R2+0x2a4] ;  /* 0x0000a90002027b82 */ /* 0x000ea20000000800 */
[----:B------:R-:W4:Y:S01]  /*0e70*/  F2I.U32.TRUNC.NTZ R170, R5 ;  /* 0x0000000500aa7305 */ /* 0x000f22000020f000 */
[----:B------:R-:W-:Y:S01]  /*0e80*/  MOV R20, UR4 ;  /* 0x0000000400147c02 */ /* 0x000fe20008000f00 */
[----:B---3--:R-:W-:-:S05]  /*0e90*/  FMUL R4, R4, UR7 ;  /* 0x0000000704047c20 */ /* 0x008fca0008400000 */
[----:B------:R-:W-:Y:S01]  /*0ea0*/  BAR.SYNC.DEFER_BLOCKING 0x0 ;  /* 0x0000000000007b1d */ /* 0x000fe20000010000 */
[----:B------:R-:W-:-:S05]  /*0eb0*/  ISETP.GE.AND P0, PT, R9, 0x1, PT ;  /* 0x000000010900780c */ /* 0x000fca0003f06270 */
[----:B------:R-:W3:Y:S02]  /*0ec0*/  F2I.U32.TRUNC.NTZ R147, R4 ;  /* 0x0000000400937305 */ /* 0x000ee4000020f000 */
[----:B------:R-:W2:Y:S01]  /*0ed0*/  S2UR UR36, SR_CTAID.Z ;  /* 0x00000000002479c3 */ /* 0x000ea20000002700 */
[----:B----4-:R-:W-:-:S05]  /*0ee0*/  IADD3 R170, PT, PT, -R170, RZ, RZ ;  /* 0x000000ffaaaa7210 */ /* 0x010fca0007ffe1ff */
[----:B-1----:R-:W-:Y:S01]  /*0ef0*/  IMAD R170, R3, R170, UR5 ;  /* 0x0000000503aa7e24 */ /* 0x002fe2000f8e02aa */
[----:B---3--:R-:W-:-:S05]  /*0f00*/  IADD3 R147, PT, PT, -R147, RZ, RZ ;  /* 0x000000ff93937210 */ /* 0x008fca0007ffe1ff */
[----:B--2---:R-:W-:Y:S01]  /*0f10*/  IMAD R147, R2, R147, UR4 ;  /* 0x0000000402937e24 */ /* 0x004fe2000f8e0293 */
[----:B------:R-:W-:Y:S06]  /*0f20*/  @!P0 BRA `(.L_x_15) ;  /* 0x0000000000b88947 */ /* 0x000fec0003800000 */
[----:B------:R-:W1:Y:S01]  /*0f30*/  LDC.64 R4, c[0x0][0xb18] ;  /* 0x0002c600ff047b82 */ /* 0x000e620000000a00 */
[----:B------:R-:W-:-:S07]  /*0f40*/  ISETP.NE.AND P0, PT, R9, 0x1, PT ;  /* 0x000000010900780c */ /* 0x000fce0003f05270 */
[----:B------:R-:W2:Y:S08]  /*0f50*/  LDC R10, c[0x0][0xb0c] ;  /* 0x0002c300ff0a7b82 */ /* 0x000eb00000000800 */
[----:B------:R-:W3:Y:S08]  /*0f60*/  LDC R11, c[0x0][0x370] ;  /* 0x0000dc00ff0b7b82 */ /* 0x000ef00000000800 */
[----:B------:R-:W4:Y:S01]  /*0f70*/  LDC R12, c[0x0][0x374] ;  /* 0x0000dd00ff0c7b82 */ /* 0x000f220000000800 */
[----:B-1----:R-:W-:-:S07]  /*0f80*/  ISETP.NE.AND P1, PT, R4, 0x1, PT ;  /* 0x000000010400780c */ /* 0x002fce0003f25270 */
[----:B------:R-:W3:Y:S01]  /*0f90*/  LDC.64 R6, c[0x0][0xb10] ;  /* 0x0002c400ff067b82 */ /* 0x000ee20000000a00 */
[----:B--2---:R-:W-:-:S07]  /*0fa0*/  ISETP.NE.AND P2, PT, R10, 0x1, PT ;  /* 0x000000010a00780c */ /* 0x004fce0003f45270 */
[----:B------:R-:W1:Y:S08]  /*0fb0*/  LDC R8, c[0x0][0xb20] ;  /* 0x0002c800ff087b82 */ /* 0x000e700000000800 */
[----:B------:R-:W2:Y:S01]  /*0fc0*/  LDC.64 R2, c[0x0][0xb28] ;  /* 0x0002ca00ff027b82 */ /* 0x000ea20000000a00 */
[----:B----4-:R-:W-:-:S04]  /*0fd0*/  IMAD.HI.U32 R13, R12, R5, RZ ;  /* 0x000000050c0d7227 */ /* 0x010fc800078e00ff */
[----:B------:R-:W-:-:S04]  /*0fe0*/  IMAD.HI.U32 R5, R20, R5, RZ ;  /* 0x0000000514057227 */ /* 0x000fc800078e00ff */
[----:B---3--:R-:W-:-:S04]  /*0ff0*/  IMAD.HI.U32 R14, R11, R6, RZ ;  /* 0x000000060b0e7227 */ /* 0x008fc800078e00ff */
[C---:B------:R-:W-:Y:S01]  /*1000*/  IMAD.HI.U32 R16, R21.reuse, R6, RZ ;  /* 0x0000000615107227 */ /* 0x040fe200078e00ff */
[-C--:B------:R-:W-:Y:S02]  /*1010*/  @P2 SHF.R.U32.HI R11, RZ, R7.reuse, R14 ;  /* 0x00000007ff0b2219 */ /* 0x080fe4000001160e */
[-C--:B-1----:R-:W-:Y:S02]  /*1020*/  @P1 SHF.R.U32.HI R12, RZ, R8.reuse, R13 ;  /* 0x00000008ff0c1219 */ /* 0x082fe4000001160d */
[----:B------:R-:W-:Y:S02]  /*1030*/  SHF.R.U32.HI R5, RZ, R8, R5 ;  /* 0x00000008ff057219 */ /* 0x000fe40000011605 */
[----:B------:R-:W-:Y:S02]  /*1040*/  SHF.R.U32.HI R16, RZ, R7, R16 ;  /* 0x00000007ff107219 */ /* 0x000fe40000011610 */
[----:B------:R-:W-:Y:S01]  /*1050*/  SEL R5, R20, R5, !P1 ;  /* 0x0000000514057207 */ /* 0x000fe20004800000 */
[----:B--2---:R-:W-:Y:S01]  /*1060*/  IMAD.HI.U32 R14, R12, R2, RZ ;  /* 0x000000020c0e7227 */ /* 0x004fe200078e00ff */
[----:B------:R-:W-:-:S02]  /*1070*/  SEL R7, R21, R16, !P2 ;  /* 0x0000001015077207 */ /* 0x000fc40005000000 */
[----:B------:R-:W-:Y:S01]  /*1080*/  IADD3 R13, PT, PT, -R5, RZ, RZ ;  /* 0x000000ff050d7210 */ /* 0x000fe20007ffe1ff */
[----:B------:R-:W-:Y:S01]  /*1090*/  IMAD.HI.U32 R6, R11, R2, RZ ;  /* 0x000000020b067227 */ /* 0x000fe200078e00ff */
[----:B------:R-:W-:-:S03]  /*10a0*/  @P0 SHF.R.U32.HI R12, RZ, R3, R14 ;  /* 0x00000003ff0c0219 */ /* 0x000fc6000001160e */
[----:B------:R-:W-:Y:S01]  /*10b0*/  IMAD R13, R4, R13, R20 ;  /* 0x0000000d040d7224 */ /* 0x000fe200078e0214 */
[----:B------:R-:W-:Y:S01]  /*10c0*/  @P0 SHF.R.U32.HI R11, RZ, R3, R6 ;  /* 0x00000003ff0b0219 */ /* 0x000fe20000011606 */
[----:B------:R-:W-:-:S04]  /*10d0*/  IMAD R12, R12, R9, RZ ;  /* 0x000000090c0c7224 */ /* 0x000fc800078e02ff */
[----:B------:R-:W-:Y:S01]  /*10e0*/  IMAD R6, R11, R9, RZ ;  /* 0x000000090b067224 */ /* 0x000fe200078e02ff */
[----:B------:R-:W-:-:S04]  /*10f0*/  ISETP.GE.AND P1, PT, R5, R12, PT ;  /* 0x0000000c0500720c */ /* 0x000fc80003f26270 */
[----:B------:R-:W-:Y:S01]  /*1100*/  ISETP.GE.OR P1, PT, R7, R6, P1 ;  /* 0x000000060700720c */ /* 0x000fe20000f26670 */
[----:B------:R-:W-:-:S05]  /*1110*/  IMAD.HI.U32 R6, R5, R2, RZ ;  /* 0x0000000205067227 */ /* 0x000fca00078e00ff */
[----:B------:R-:W-:-:S04]  /*1120*/  SHF.R.U32.HI R6, RZ, R3, R6 ;  /* 0x00000003ff067219 */ /* 0x000fc80000011606 */
[----:B------:R-:W-:-:S03]  /*1130*/  SEL R6, R5, R6, !P0 ;  /* 0x0000000605067207 */ /* 0x000fc60004000000 */
[----:B------:R-:W-:Y:S01]  /*1140*/  @!P1 IMAD.HI.U32 R8, R7, R2, RZ ;  /* 0x0000000207089227 */ /* 0x000fe200078e00ff */
[----:B------:R-:W-:-:S04]  /*1150*/  IADD3 R2, PT, PT, -R6, RZ, RZ ;  /* 0x000000ff06027210 */ /* 0x000fc80007ffe1ff */
[----:B------:R-:W-:Y:S01]  /*1160*/  @!P1 SHF.R.U32.HI R8, RZ, R3, R8 ;  /* 0x00000003ff089219 */ /* 0x000fe20000011608 */
[----:B------:R-:W-:-:S03]  /*1170*/  IMAD R2, R9, R2, R5 ;  /* 0x0000000209027224 */ /* 0x000fc600078e0205 */
[----:B------:R-:W-:-:S05]  /*1180*/  @!P1 SEL R3, R7, R8, !P0 ;  /* 0x0000000807039207 */ /* 0x000fca0004000000 */
[--C-:B------:R-:W-:Y:S02]  /*1190*/  @!P1 IMAD.IADD R6, R6, 0x1, -R3.reuse ;  /* 0x0000000106069824 */ /* 0x100fe400078e0a03 */
[----:B------:R-:W-:Y:S01]  /*11a0*/  @!P1 IMAD R3, R2, R11, R3 ;  /* 0x0000000b02039224 */ /* 0x000fe200078e0203 */
[----:B------:R-:W-:Y:S01]  /*11b0*/  IADD3 R2, PT, PT, -R7, RZ, RZ ;  /* 0x000000ff07027210 */ /* 0x000fe20007ffe1ff */
[----:B------:R-:W-:Y:S02]  /*11c0*/  @!P1 IMAD R5, R6, R9, R7 ;  /* 0x0000000906059224 */ /* 0x000fe400078e0207 */
[----:B------:R-:W-:Y:S02]  /*11d0*/  @!P1 IMAD.MOV.U32 R7, RZ, RZ, R3 ;  /* 0x000000ffff079224 */ /* 0x000fe400078e0003 */
[----:B------:R-:W-:Y:S02]  /*11e0*/  IMAD R2, R10, R2, R21 ;  /* 0x000000020a027224 */ /* 0x000fe400078e0215 */
[----:B------:R-:W-:-:S02]  /*11f0*/  IMAD R20, R5, R4, R13 ;  /* 0x0000000405147224 */ /* 0x000fc400078e020d */
[----:B------:R-:W-:Y:S02]  /*1200*/  IMAD R21, R7, R10, R2 ;  /* 0x0000000a07157224 */ /* 0x000fe400078e0202 */
.L_x_15:
[----:B------:R-:W1:Y:S01]  /*1210*/  LDCU UR4, c[0x0][0xb30] ;  /* 0x00016600ff0477ac */ /* 0x000e620008000800 */
[----:B------:R-:W2:Y:S08]  /*1220*/  S2UR UR37, SR_CgaCtaId ;  /* 0x00000000002579c3 */ /* 0x000eb00000008800 */
[----:B------:R-:W3:Y:S01]  /*1230*/  LDC R72, c[0x0][0xb24] ;  /* 0x0002c900ff487b82 */ /* 0x000ee20000000800 */
[----:B-1----:R-:W-:-:S09]  /*1240*/  UISETP.NE.AND UP1, UPT, UR4, 0x1, UPT ;  /* 0x000000010400788c */ /* 0x002fd2000bf25270 */
[----:B--2---:R-:W-:Y:S05]  /*1250*/  BRA.U UP1, `(.L_x_16) ;  /* 0x0000000101407547 */ /* 0x004fea000b800000 */
[----:B------:R-:W1:Y:S08]  /*1260*/  LDC.64 R4, c[0x0][0xb10] ;  /* 0x0002c400ff047b82 */ /* 0x000e700000000a00 */
[----:B------:R-:W2:Y:S08]  /*1270*/  LDC.64 R2, c[0x0][0xb18] ;  /* 0x0002c600ff027b82 */ /* 0x000eb00000000a00 */
[----:B------:R-:W4:Y:S08]  /*1280*/  LDC R6, c[0x0][0xb20] ;  /* 0x0002c800ff067b82 */ /* 0x000f300000000800 */
[----:B------:R-:W3:Y:S01]  /*1290*/  LDC R8, c[0x0][0xb0c] ;  /* 0x0002c300ff087b82 */ /* 0x000ee20000000800 */
[----:B-1----:R-:W-:-:S05]  /*12a0*/  IMAD.HI.U32 R4, R21, R4, RZ ;  /* 0x0000000415047227 */ /* 0x002fca00078e00ff */
[----:B------:R-:W-:Y:S01]  /*12b0*/  SHF.R.U32.HI R4, RZ, R5, R4 ;  /* 0x00000005ff047219 */ /* 0x000fe20000011604 */
[----:B--2---:R-:W-:Y:S01]  /*12c0*/  IMAD.HI.U32 R3, R20, R3, RZ ;  /* 0x0000000314037227 */ /* 0x004fe200078e00ff */
[----:B------:R-:W-:-:S04]  /*12d0*/  ISETP.NE.AND P0, PT, R2, 0x1, PT ;  /* 0x000000010200780c */ /* 0x000fc80003f05270 */
[----:B----4-:R-:W-:-:S04]  /*12e0*/  SHF.R.U32.HI R3, RZ, R6, R3 ;  /* 0x00000006ff037219 */ /* 0x010fc80000011603 */
[----:B------:R-:W-:Y:S02]  /*12f0*/  SEL R3, R20, R3, !P0 ;  /* 0x0000000314037207 */ /* 0x000fe40004000000 */
[----:B---3--:R-:W-:-:S04]  /*1300*/  ISETP.NE.AND P1, PT, R8, 0x1, PT ;  /* 0x000000010800780c */ /* 0x008fc80003f25270 */
[----:B------:R-:W-:-:S05]  /*1310*/  SEL R4, R21, R4, !P1 ;  /* 0x0000000415047207 */ /* 0x000fca0004800000 */
[----:B------:R-:W-:Y:S02]  /*1320*/  IMAD.IADD R5, R3, 0x1, -R4 ;  /* 0x0000000103057824 */ /* 0x000fe400078e0a04 */
[----:B------:R-:W-:Y:S02]  /*1330*/  IMAD.IADD R3, R4, 0x1, -R3 ;  /* 0x0000000104037824 */ /* 0x000fe400078e0a03 */
[----:B------:R-:W-:Y:S02]  /*1340*/  IMAD R21, R5, R8, R21 ;  /* 0x0000000805157224 */ /* 0x000fe400078e0215 */
[----:B------:R-:W-:-:S07]  /*1350*/  IMAD R20, R3, R2, R20 ;  /* 0x0000000203147224 */ /* 0x000fce00078e0214 */
.L_x_16:
[----:B------:R-:W-:Y:S01]  /*1360*/  BAR.SYNC.DEFER_BLOCKING 0x0 ;  /* 0x0000000000007b1d */ /* 0x000fe20000010000 */
[----:B------:R-:W-:Y:S01]  /*1370*/  UISETP.NE.AND UP1, UPT, UR8, 0x2, UPT ;  /* 0x000000020800788c */ /* 0x000fe2000bf25270 */
[----:B------:R-:W-:Y:S02]  /*1380*/  ISETP.NE.OR P5, PT, R0, 0x2, !P5 ;  /* 0x000000020000780c */ /* 0x000fe40006fa5670 */
[----:B------:R-:W-:-:S06]  /*1390*/  LOP3.LUT R2, R185, 0x1f, RZ, 0xc0, !PT ;  /* 0x0000001fb9027812 */ /* 0x000fcc00078ec0ff */
[----:B------:R-:W-:Y:S05]  /*13a0*/  BRA.U UP1, `(.L_x_17) ;  /* 0x0000001101a47547 */ /* 0x000fea000b800000 */
[----:B------:R-:W1:Y:S01]  /*13b0*/  LDCU UR13, c[0x0][0x38c] ;  /* 0x00007180ff0d77ac */ /* 0x000e620008000800 */
[----:B------:R-:W2:Y:S01]  /*13c0*/  LDC R9, c[0x0][0x370] ;  /* 0x0000dc00ff097b82 */ /* 0x000ea20000000800 */
[----:B------:R-:W-:Y:S01]  /*13d0*/  PLOP3.LUT P1, PT, PT, PT, UP2, 0x80, 0x8 ;  /* 0x000000000008781c */ /* 0x000fe20003f2f028 */
[----:B------:R-:W-:Y:S01]  /*13e0*/  IMAD.MOV.U32 R15, RZ, RZ, 0x1 ;  /* 0x00000001ff0f7424 */ /* 0x000fe200078e00ff */
[----:B------:R-:W-:Y:S01]  /*13f0*/  ISETP.EQ.OR P4, PT, R2, RZ, P5 ;  /* 0x000000ff0200720c */ /* 0x000fe20002f82670 */
[----:B------:R-:W-:Y:S01]  /*1400*/  IMAD.MOV.U32 R14, RZ, RZ, RZ ;  /* 0x000000ffff0e7224 */ /* 0x000fe200078e00ff */
[----:B------:R-:W-:Y:S02]  /*1410*/  PLOP3.LUT P1, PT, P1, PT, PT, 0x8, 0x80 ;  /* 0x000000000080781c */ /* 0x000fe40000f2e170 */
[----:B------:R-:W-:Y:S01]  /*1420*/  CS2R R12, SRZ ;  /* 0x00000000000c7805 */ /* 0x000fe2000001ff00 */
[----:B------:R-:W-:Y:S01]  /*1430*/  IMAD.MOV.U32 R10, RZ, RZ, 0x1 ;  /* 0x00000001ff0a7424 */ /* 0x000fe200078e00ff */
[----:B------:R-:W4:Y:S01]  /*1440*/  LDC R0, c[0x0][0x374] ;  /* 0x0000dd00ff007b82 */ /* 0x000f220000000800 */
[----:B------:R-:W2:Y:S01]  /*1450*/  LDCU.64 UR22, c[0x0][0x348] ;  /* 0x00006900ff1677ac */ /* 0x000ea20008000a00 */
[----:B------:R-:W-:Y:S01]  /*1460*/  UMOV UR6, URZ ;  /* 0x000000ff00067c82 */ /* 0x000fe20008000000 */
[----:B-1----:R-:W-:-:S04]  /*1470*/  UIADD3 UR5, UPT, UPT, UR13, 0x1f, URZ ;  /* 0x0000001f0d057890 */ /* 0x002fc8000fffe0ff */
[----:B------:R-:W-:-:S04]  /*1480*/  USHF.R.S32.HI UR4, URZ, 0x1f, UR5 ;  /* 0x0000001fff047899 */ /* 0x000fc80008011405 */
[----:B------:R-:W-:-:S04]  /*1490*/  ULEA.HI UR4, UR4, UR5, URZ, 0x5 ;  /* 0x0000000504047291 */ /* 0x000fc8000f8f28ff */
[----:B------:R-:W-:Y:S02]  /*14a0*/  USHF.R.S32.HI UR15, URZ, 0x5, UR4 ;  /* 0x00000005ff0f7899 */ /* 0x000fe40008011404 */
[----:B------:R-:W-:Y:S02]  /*14b0*/  UIADD3 UR4, UPT, UPT, UR13, -0x1, URZ ;  /* 0xffffffff0d047890 */ /* 0x000fe4000fffe0ff */
[----:B------:R-:W-:Y:S02]  /*14c0*/  UISETP.LT.U32.AND UP0, UPT, UR15, 0x6, UPT ;  /* 0x000000060f00788c */ /* 0x000fe4000bf01070 */
[----:B------:R-:W-:Y:S02]  /*14d0*/  UISETP.GE.U32.AND UP1, UPT, UR4, -0x3f, UPT ;  /* 0xffffffc10400788c */ /* 0x000fe4000bf26070 */
[----:B------:R-:W-:Y:S02]  /*14e0*/  USEL UR14, UR15, 0x6, UP0 ;  /* 0x000000060f0e7887 */ /* 0x000fe40008000000 */
[----:B------:R-:W-:-:S02]  /*14f0*/  UIADD3 UR13, UPT, UPT, UR13, 0x3e, URZ ;  /* 0x0000003e0d0d7890 */ /* 0x000fc4000fffe0ff */
[----:B------:R-:W-:Y:S02]  /*1500*/  UIADD3 UR5, UPT, UPT, UR14, -0x1, URZ ;  /* 0xffffffff0e057890 */ /* 0x000fe4000fffe0ff */
[----:B------:R-:W-:-:S03]  /*1510*/  UIADD3 UR7, UPT, UPT, UR15, -UR14, URZ ;  /* 0x8000000e0f077290 */ /* 0x000fc6000fffe0ff */
[----:B------:R-:W-:-:S04]  /*1520*/  @UP1 UIADD3 UR5, UPT, UPT, UR14, URZ, URZ ;  /* 0x000000ff0e051290 */ /* 0x000fc8000fffe0ff */
[----:B--2---:R-:W-:-:S12]  /*1530*/  UIADD3 UR5, UPT, UPT, UR5, 0x1, URZ ;  /* 0x0000000105057890 */ /* 0x004fd8000fffe0ff */
.L_x_35:
[----:B------:R-:W-:Y:S01]  /*1540*/  UISETP.NE.AND UP0, UPT, UR37, URZ, UPT ;  /* 0x000000ff2500728c */ /* 0x000fe2000bf05270 */
[----:B------:R-:W1:Y:S08]  /*1550*/  S2UR UR37, SR_CgaCtaId ;  /* 0x00000000002579c3 */ /* 0x000e700000008800 */
[----:B------:R-:W-:Y:S05]  /*1560*/  BRA.U UP0, `(.L_x_18) ;  /* 0x0000000100347547 */ /* 0x000fea000b800000 */
[----:B------:R-:W2:Y:S01]  /*1570*/  S2R R2, SR_CgaCtaId ;  /* 0x0000000000027919 */ /* 0x000ea20000008800 */
[----:B------:R-:W-:-:S04]  /*1580*/  MOV R3, 0x400 ;  /* 0x0000040000037802 */ /* 0x000fc80000000f00 */
[----:B--2---:R-:W-:Y:S02]  /*1590*/  LEA R3, R2, R3, 0x18 ;  /* 0x0000000302037211 */ /* 0x004fe400078ec0ff */
[----:B------:R-:W-:-:S03]  /*15a0*/  SHF.L.U32 R2, R10, 0x1f, RZ ;  /* 0x0000001f0a027819 */ /* 0x000fc600000006ff */
[----:B------:R-:W-:-:S04]  /*15b0*/  IMAD R3, R12, 0x8, R3 ;  /* 0x000000080c037824 */ /* 0x000fc800078e0203 */
[----:B------:R-:W2:Y:S02]  /*15c0*/  SYNCS.PHASECHK.TRANS64.TRYWAIT P0, [R3+URZ+0x100], R2 ;  /* 0x00010002030075a7 */ /* 0x000ea400080011ff */
[----:B--2---:R-:W-:Y:S05]  /*15d0*/  @!P0 BRA `(.L_x_19) ;  /* 0x0000009800808947 */ /* 0x004fea0003800000 */
.L_x_128:
[----:B------:R-:W-:Y:S01]  /*15e0*/  VIADD R12, R12, 0x1 ;  /* 0x000000010c0c7836 */ /* 0x000fe20000000000 */
[----:B------:R2:W-:Y:S04]  /*15f0*/  SYNCS.ARRIVE.TRANS64.A1T0 RZ, [R3+URZ+0xf0], RZ ;  /* 0x0000f0ff03ff79a7 */ /* 0x0005e800081000ff */
[----:B------:R-:W-:-:S04]  /*1600*/  ISETP.NE.AND P0, PT, R12, 0x2, PT ;  /* 0x000000020c00780c */ /* 0x000fc80003f05270 */
[----:B------:R-:W-:Y:S02]  /*1610*/  SEL R12, R12, RZ, P0 ;  /* 0x000000ff0c0c7207 */ /* 0x000fe40000000000 */
[----:B--2---:R-:W-:-:S04]  /*1620*/  SEL R3, RZ, 0x1, P0 ;  /* 0x00000001ff037807 */ /* 0x004fc80000000000 */
[----:B------:R-:W-:-:S07]  /*1630*/  LOP3.LUT R10, R10, R3, RZ, 0x3c, !PT ;  /* 0x000000030a0a7212 */ /* 0x000fce00078e3cff */
.L_x_18:
[----:B------:R-:W-:Y:S01]  /*1640*/  UMOV UR4, 0x400 ;  /* 0x0000040000047882 */ /* 0x000fe20000000000 */
[----:B------:R-:W-:Y:S01]  /*1650*/  SHF.L.U32 R2, R15, 0x1f, RZ ;  /* 0x0000001f0f027819 */ /* 0x000fe200000006ff */
[----:B-1----:R-:W-:Y:S01]  /*1660*/  ULEA UR4, UR37, UR4, 0x18 ;  /* 0x0000000425047291 */ /* 0x002fe2000f8ec0ff */
[----:B------:R-:W-:Y:S01]  /*1670*/  R2UR UR35, R21 ;  /* 0x00000000152372ca */ /* 0x000fe200000e0000 */
[----:B------:R-:W-:Y:S01]  /*1680*/  UISETP.GE.U32.AND UP0, UPT, UR13, 0x3f, UPT ;  /* 0x0000003f0d00788c */ /* 0x000fe2000bf06070 */
[----:B------:R-:W-:Y:S01]  /*1690*/  R2UR UR11, R20 ;  /* 0x00000000140b72ca */ /* 0x000fe200000e0000 */
[----:B------:R-:W-:Y:S01]  /*16a0*/  ULEA UR8, UR6, UR4, 0x3 ;  /* 0x0000000406087291 */ /* 0x000fe2000f8e18ff */
[----:B------:R-:W-:-:S08]  /*16b0*/  UMOV UR24, URZ ;  /* 0x000000ff00187c82 */ /* 0x000fd00008000000 */
[----:B------:R1:W2:Y:S01]  /*16c0*/  SYNCS.PHASECHK.TRANS64.TRYWAIT P0, [UR8+0x30], R2 ;  /* 0x00003002ff0075a7 */ /* 0x0002a20008001108 */
[----:B------:R-:W-:Y:S02]  /*16d0*/  USHF.L.U32 UR35, UR35, 0x7, URZ ;  /* 0x0000000723237899 */ /* 0x000fe400080006ff */
[----:B------:R-:W-:Y:S01]  /*16e0*/  USHF.L.U32 UR11, UR11, 0x8, URZ ;  /* 0x000000080b0b7899 */ /* 0x000fe200080006ff */
[----:B------:R-:W-:Y:S11]  /*16f0*/  BRA.U !UP0, `(.L_x_20) ;  /* 0x0000000108a87547 */ /* 0x000ff6000b800000 */
[----:B------:R-:W-:Y:S01]  /*1700*/  UMOV UR16, URZ ;  /* 0x000000ff00107c82 */ /* 0x000fe20008000000 */
[----:B------:R-:W-:-:S05]  /*1710*/  UMOV UR17, UR6 ;  /* 0x0000000600117c82 */ /* 0x000fca0008000000 */
.L_x_25:
[----:B-1----:R-:W-:Y:S01]  /*1720*/  ULEA UR33, UR17, UR4, 0x3 ;  /* 0x0000000411217291 */ /* 0x002fe2000f8e18ff */
[----:B--2---:R-:W-:Y:S01]  /*1730*/  @!P5 MOV R3, 0x3000 ;  /* 0x000030000003d802 */ /* 0x004fe20000000f00 */
[----:B--2---:R-:W-:Y:S10]  /*1740*/  @P0 BRA `(.L_x_21) ;  /* 0x00000000000c0947 */ /* 0x004ff40003800000 */
[----:B------:R-:W-:-:S04]  /*1750*/  SHF.L.U32 R5, R15, 0x1f, RZ ;  /* 0x0000001f0f057819 */ /* 0x000fc800000006ff */
[----:B------:R-:W2:Y:S02]  /*1760*/  SYNCS.PHASECHK.TRANS64.TRYWAIT P0, [UR33+0x30], R5 ;  /* 0x00003005ff0075a7 */ /* 0x000ea40008001121 */
[----:B--2---:R-:W-:Y:S05]  /*1770*/  @!P0 BRA `(.L_x_22) ;  /* 0x00000098002c8947 */ /* 0x004fea0003800000 */
.L_x_21:
[----:B------:R2:W-:Y:S01]  /*1780*/  @!P5 SYNCS.ARRIVE.TRANS64 RZ, [UR33], R3 ;  /* 0x00000003ffffd9a7 */ /* 0x0005e20008000021 */
[----:B------:R-:W-:Y:S04]  /*1790*/  BSSY.RECONVERGENT B0, `(.L_x_23) ;  /* 0x0000003000007945 */ /* 0x000fe80003800200 */
[----:B------:R-:W-:Y:S05]  /*17a0*/  @P4 BRA `(.L_x_24) ;  /* 0x0000000000044947 */ /* 0x000fea0003800000 */
[----:B------:R-:W-:Y:S05]  /*17b0*/  BPT.TRAP 0x1 ;  /* 0x000000040000795c */ /* 0x000fea0000300000 */
.L_x_24:
[----:B------:R-:W-:Y:S05]  /*17c0*/  BSYNC.RECONVERGENT B0 ;  /* 0x0000000000007941 */ /* 0x000fea0003800200 */
.L_x_23:
[----:B------:R-:W-:Y:S02]  /*17d0*/  UIADD3 UR6, UPT, UPT, UR17, 0x1, URZ ;  /* 0x0000000111067890 */ /* 0x000fe4000fffe0ff */
[----:B------:R-:W-:Y:S02]  /*17e0*/  ULEA UR32, UR17, UR4, 0xc ;  /* 0x0000000411207291 */ /* 0x000fe4000f8e60ff */
[----:B------:R-:W-:Y:S02]  /*17f0*/  UISETP.NE.AND UP0, UPT, UR6, 0x6, UPT ;  /* 0x000000060600788c */ /* 0x000fe4000bf05270 */
[----:B------:R-:W-:Y:S02]  /*1800*/  UIADD3 UR26, UP1, UPT, UR22, 0x80, URZ ;  /* 0x00000080161a7890 */ /* 0x000fe4000ff3e0ff */
[----:B------:R-:W-:Y:S02]  /*1810*/  USEL UR9, URZ, 0x1, UP0 ;  /* 0x00000001ff097887 */ /* 0x000fe40008000000 */
[----:B------:R-:W-:-:S02]  /*1820*/  USEL UR6, UR6, URZ, UP0 ;  /* 0x000000ff06067287 */ /* 0x000fc40008000000 */
[----:B------:R-:W-:Y:S02]  /*1830*/  UIADD3 UR20, UP0, UPT, UR22, 0x180, URZ ;  /* 0x0000018016147890 */ /* 0x000fe4000ff1e0ff */
[----:B------:R-:W-:Y:S01]  /*1840*/  ULEA UR8, UR6, UR4, 0x3 ;  /* 0x0000000406087291 */ /* 0x000fe2000f8e18ff */
[----:B------:R-:W-:Y:S01]  /*1850*/  LOP3.LUT R15, R15, UR9, RZ, 0x3c, !PT ;  /* 0x000000090f0f7c12 */ /* 0x000fe2000f8e3cff */
[----:B------:R-:W-:Y:S02]  /*1860*/  USHF.L.U32 UR34, UR16, 0x5, URZ ;  /* 0x0000000510227899 */ /* 0x000fe400080006ff */
[----:B------:R-:W-:Y:S01]  /*1870*/  UIADD3.X UR27, UPT, UPT, URZ, UR23, URZ, UP1, !UPT ;  /* 0x00000017ff1b7290 */ /* 0x000fe20008ffe4ff */
[----:B-1----:R-:W-:Y:S01]  /*1880*/  SHF.L.U32 R2, R15, 0x1f, RZ ;  /* 0x0000001f0f027819 */ /* 0x002fe200000006ff */
[----:B------:R-:W-:Y:S02]  /*1890*/  UIADD3 UR32, UPT, UPT, UR32, 0xc400, URZ ;  /* 0x0000c40020207890 */ /* 0x000fe4000fffe0ff */
[----:B------:R-:W-:Y:S01]  /*18a0*/  UIADD3.X UR21, UPT, UPT, URZ, UR23, URZ, UP0, !UPT ;  /* 0x00000017ff157290 */ /* 0x000fe200087fe4ff */
[----:B------:R1:W1:Y:S01]  /*18b0*/  SYNCS.PHASECHK.TRANS64.TRYWAIT P0, [UR8+0x30], R2 ;  /* 0x00003002ff0075a7 */ /* 0x0002620008001108 */
[----:B------:R-:W-:Y:S01]  /*18c0*/  ULEA UR8, UR17, UR4, 0xd ;  /* 0x0000000411087291 */ /* 0x000fe2000f8e68ff */
[----:B------:R-:W-:Y:S01]  /*18d0*/  UMOV UR18, 0x0 ;  /* 0x0000000000127882 */ /* 0x000fe20000000000 */
[----:B------:R-:W-:-:S02]  /*18e0*/  UMOV UR19, 0x10000000 ;  /* 0x1000000000137882 */ /* 0x000fc40000000000 */
[----:B------:R-:W-:Y:S01]  /*18f0*/  UIADD3 UR8, UPT, UPT, UR8, 0x12400, URZ ;  /* 0x0001240008087890 */ /* 0x000fe2000fffe0ff */
[----:B------:R1:W-:Y:S01]  /*1900*/  UTMALDG.3D [UR32], [UR26], desc[UR18] ;  /* 0x000012201a0075b4 */ /* 0x0003e20008011000 */
[----:B------:R-:W-:Y:S01]  /*1910*/  UMOV UR12, UR36 ;  /* 0x00000024000c7c82 */ /* 0x000fe20008000000 */
[----:B------:R-:W-:Y:S01]  /*1920*/  UMOV UR9, UR33 ;  /* 0x0000002100097c82 */ /* 0x000fe20008000000 */
[----:B------:R-:W-:Y:S01]  /*1930*/  UMOV UR10, UR34 ;  /* 0x00000022000a7c82 */ /* 0x000fe20008000000 */
[----:B------:R-:W-:Y:S01]  /*1940*/  UIADD3 UR16, UPT, UPT, UR16, 0x1, URZ ;  /* 0x0000000110107890 */ /* 0x000fe2000fffe0ff */
[----:B------:R-:W-:Y:S01]  /*1950*/  UMOV UR24, UR5 ;  /* 0x0000000500187c82 */ /* 0x000fe20008000000 */
[----:B------:R-:W-:Y:S02]  /*1960*/  UMOV UR17, UR6 ;  /* 0x0000000600117c82 */ /* 0x000fe40008000000 */
[----:B------:R1:W-:Y:S01]  /*1970*/  UTMALDG.3D [UR8], [UR20], desc[UR18] ;  /* 0x00001208140075b4 */ /* 0x0003e20008011000 */
[----:B------:R-:W-:-:S09]  /*1980*/  UISETP.NE.AND UP0, UPT, UR16, UR5, UPT ;  /* 0x000000051000728c */ /* 0x000fd2000bf05270 */
[----:B------:R-:W-:Y:S05]  /*1990*/  BRA.U UP0, `(.L_x_25) ;  /* 0xfffffffd00607547 */ /* 0x000fea000b83ffff */
.L_x_20:
[----:B-1----:R-:W-:Y:S01]  /*19a0*/  ULEA UR8, UR6, UR4, 0x3 ;  /* 0x0000000406087291 */ /* 0x002fe2000f8e18ff */
[----:B------:R-:W-:Y:S01]  /*19b0*/  SHF.L.U32 R2, R15, 0x1f, RZ ;  /* 0x0000001f0f027819 */ /* 0x000fe200000006ff */
[----:B------:R-:W-:Y:S01]  /*19c0*/  @!P1 SYNCS.ARRIVE.TRANS64.A1T0 RZ, [UR4+0xa8], RZ ;  /* 0x0000a8ffffff99a7 */ /* 0x000fe20008100004 */
[----:B------:R-:W-:-:S06]  /*19d0*/  UISETP.GT.AND UP0, UPT, UR15, UR14, UPT ;  /* 0x0000000e0f00728c */ /* 0x000fcc000bf04270 */
[----:B--2---:R1:W2:Y:S03]  /*19e0*/  SYNCS.PHASECHK.TRANS64.TRYWAIT P0, [UR8+0x30], R2 ;  /* 0x00003002ff0075a7 */ /* 0x0042a60008001108 */
[----:B------:R-:W-:Y:S05]  /*19f0*/  BRA.U !UP0, `(.L_x_26) ;  /* 0x0000000108ac7547 */ /* 0x000fea000b800000 */
[----:B------:R-:W-:Y:S01]  /*1a00*/  UIADD3 UR21, UPT, UPT, UR7, UR24, URZ ;  /* 0x0000001807157290 */ /* 0x000fe2000fffe0ff */
[----:B------:R-:W-:-:S11]  /*1a10*/  UMOV UR25, UR6 ;  /* 0x0000000600197c82 */ /* 0x000fd60008000000 */
.L_x_31:
[----:B-1----:R-:W-:Y:S01]  /*1a20*/  ULEA UR17, UR25, UR4, 0x3 ;  /* 0x0000000419117291 */ /* 0x002fe2000f8e18ff */
[----:B--2---:R-:W-:Y:S01]  /*1a30*/  @!P5 MOV R3, 0x3000 ;  /* 0x000030000003d802 */ /* 0x004fe20000000f00 */
[----:B--2---:R-:W-:Y:S10]  /*1a40*/  @P0 BRA `(.L_x_27) ;  /* 0x00000000000c0947 */ /* 0x004ff40003800000 */
[----:B------:R-:W-:-:S04]  /*1a50*/  SHF.L.U32 R5, R15, 0x1f, RZ ;  /* 0x0000001f0f057819 */ /* 0x000fc800000006ff */
[----:B------:R-:W2:Y:S02]  /*1a60*/  SYNCS.PHASECHK.TRANS64.TRYWAIT P0, [UR17+0x30], R5 ;  /* 0x00003005ff0075a7 */ /* 0x000ea40008001111 */
[----:B--2---:R-:W-:Y:S05]  /*1a70*/  @!P0 BRA `(.L_x_28) ;  /* 0x0000009400848947 */ /* 0x004fea0003800000 */
.L_x_27:
[----:B------:R2:W-:Y:S01]  /*1a80*/  @!P5 SYNCS.ARRIVE.TRANS64 RZ, [UR17], R3 ;  /* 0x00000003ffffd9a7 */ /* 0x0005e20008000011 */
[----:B------:R-:W-:Y:S04]  /*1a90*/  BSSY.RECONVERGENT B0, `(.L_x_29) ;  /* 0x0000003000007945 */ /* 0x000fe80003800200 */
[----:B------:R-:W-:Y:S05]  /*1aa0*/  @P4 BRA `(.L_x_30) ;  /* 0x0000000000044947 */ /* 0x000fea0003800000 */
[----:B------:R-:W-:Y:S05]  /*1ab0*/  BPT.TRAP 0x1 ;  /* 0x000000040000795c */ /* 0x000fea0000300000 */
.L_x_30:
[----:B------:R-:W-:Y:S05]  /*1ac0*/  BSYNC.RECONVERGENT B0 ;  /* 0x0000000000007941 */ /* 0x000fea0003800200 */
.L_x_29:
        /* <DEDUP_REMOVED lines=10> */
[----:B------:R-:W-:Y:S01]  /*1b70*/  UIADD3 UR16, UPT, UPT, UR16, 0xc400, URZ ;  /* 0x0000c40010107890 */ /* 0x000fe2000fffe0ff */
[----:B-1----:R-:W-:Y:S01]  /*1b80*/  SHF.L.U32 R2, R15, 0x1f, RZ ;  /* 0x0000001f0f027819 */ /* 0x002fe200000006ff */
[----:B------:R-:W-:Y:S02]  /*1b90*/  UIADD3.X UR31, UPT, UPT, URZ, UR23, URZ, UP1, !UPT ;  /* 0x00000017ff1f7290 */ /* 0x000fe40008ffe4ff */
[----:B------:R-:W-:Y:S01]  /*1ba0*/  UIADD3.X UR29, UPT, UPT, URZ, UR23, URZ, UP0, !UPT ;  /* 0x00000017ff1d7290 */ /* 0x000fe200087fe4ff */
[----:B------:R1:W1:Y:S01]  /*1bb0*/  SYNCS.PHASECHK.TRANS64.TRYWAIT P0, [UR8+0x30], R2 ;  /* 0x00003002ff0075a7 */ /* 0x0002620008001108 */
[----:B------:R-:W-:Y:S01]  /*1bc0*/  ULEA UR8, UR25, UR4, 0xd ;  /* 0x0000000419087291 */ /* 0x000fe2000f8e68ff */
[----:B------:R-:W-:Y:S01]  /*1bd0*/  UMOV UR26, 0x0 ;  /* 0x00000000001a7882 */ /* 0x000fe20000000000 */
[----:B------:R-:W-:-:S02]  /*1be0*/  UMOV UR27, 0x10000000 ;  /* 0x10000000001b7882 */ /* 0x000fc40000000000 */
[----:B------:R-:W-:Y:S01]  /*1bf0*/  UIADD3 UR8, UPT, UPT, UR8, 0x12400, URZ ;  /* 0x0001240008087890 */ /* 0x000fe2000fffe0ff */
[----:B------:R-:W-:Y:S01]  /*1c00*/  UMOV UR19, UR35 ;  /* 0x0000002300137c82 */ /* 0x000fe20008000000 */
[----:B------:R-:W-:Y:S01]  /*1c10*/  UMOV UR20, UR36 ;  /* 0x0000002400147c82 */ /* 0x000fe20008000000 */
[----:B------:R-:W-:Y:S01]  /*1c20*/  UMOV UR12, UR36 ;  /* 0x00000024000c7c82 */ /* 0x000fe20008000000 */
[----:B------:R-:W-:Y:S01]  /*1c30*/  UMOV UR9, UR17 ;  /* 0x0000001100097c82 */ /* 0x000fe20008000000 */
[----:B------:R-:W-:Y:S01]  /*1c40*/  UMOV UR10, UR18 ;  /* 0x00000012000a7c82 */ /* 0x000fe20008000000 */
[----:B------:R1:W-:Y:S01]  /*1c50*/  UTMALDG.3D [UR16], [UR30], desc[UR26] ;  /* 0x00001a101e0075b4 */ /* 0x0003e20008011000 */
[----:B------:R-:W-:Y:S01]  /*1c60*/  UIADD3 UR24, UPT, UPT, UR24, 0x1, URZ ;  /* 0x0000000118187890 */ /* 0x000fe2000fffe0ff */
[----:B------:R-:W-:-:S03]  /*1c70*/  UMOV UR25, UR6 ;  /* 0x0000000600197c82 */ /* 0x000fc60008000000 */
[----:B------:R-:W-:Y:S01]  /*1c80*/  UISETP.NE.AND UP0, UPT, UR24, UR21, UPT ;  /* 0x000000151800728c */ /* 0x000fe2000bf05270 */
[----:B------:R1:W-:Y:S08]  /*1c90*/  UTMALDG.3D [UR8], [UR28], desc[UR26] ;  /* 0x00001a081c0075b4 */ /* 0x0003f00008011000 */
[----:B------:R-:W-:Y:S05]  /*1ca0*/  BRA.U UP0, `(.L_x_31) ;  /* 0xfffffffd005c7547 */ /* 0x000fea000b83ffff */
.L_x_26:
[C---:B-1----:R-:W-:Y:S01]  /*1cb0*/  LEA R2, R14.reuse, UR4, 0x3 ;  /* 0x000000040e027c11 */ /* 0x042fe2000f8e18ff */
[----:B------:R-:W-:Y:S01]  /*1cc0*/  NOP ;  /* 0x0000000000007918 */ /* 0x000fe20000000000 */
[----:B--2---:R-:W-:Y:S02]  /*1cd0*/  SHF.L.U32 R3, R13, 0x1f, RZ ;  /* 0x0000001f0d037819 */ /* 0x004fe400000006ff */
[----:B------:R-:W-:Y:S02]  /*1ce0*/  LEA R4, R14, UR4, 0x4 ;  /* 0x000000040e047c11 */ /* 0x000fe4000f8e20ff */
[----:B------:R-:W1:Y:S02]  /*1cf0*/  SYNCS.PHASECHK.TRANS64.TRYWAIT P0, [R2+URZ+0xb0], R3 ;  /* 0x0000b003020075a7 */ /* 0x000e6400080011ff */
[----:B-1----:R-:W-:Y:S05]  /*1d00*/  @!P0 BRA `(.L_x_32) ;  /* 0x0000009000f88947 */ /* 0x002fea0003800000 */
.L_x_131:
[----:B------:R-:W2:Y:S01]  /*1d10*/  LDS.128 R4, [R4+0x120] ;  /* 0x0001200004047984 */ /* 0x000ea20000000c00 */
[----:B---3--:R-:W-:Y:S01]  /*1d20*/  ISETP.GE.AND P0, PT, R72, 0x1, PT ;  /* 0x000000014800780c */ /* 0x008fe20003f06270 */
[----:B-1----:R-:W-:Y:S01]  /*1d30*/  VIADD R2, R2, 0xc0 ;  /* 0x000000c002027836 */ /* 0x002fe20000000000 */
[----:B------:R-:W-:Y:S01]  /*1d40*/  @!PT LDS RZ, [RZ] ;  /* 0x00000000fffff984 */ /* 0x000fe20000000800 */
[----:B------:R-:W-:Y:S01]  /*1d50*/  @!PT LDS RZ, [RZ] ;  /* 0x00000000fffff984 */ /* 0x000fe20000000800 */
[----:B------:R-:W-:Y:S01]  /*1d60*/  @!PT LDS RZ, [RZ] ;  /* 0x00000000fffff984 */ /* 0x000fe20000000800 */
[----:B------:R-:W-:Y:S01]  /*1d70*/  @!PT LDS RZ, [RZ] ;  /* 0x00000000fffff984 */ /* 0x000fe20000000800 */
[----:B------:R1:W-:Y:S06]  /*1d80*/  MEMBAR.ALL.CTA ;  /* 0x0000000000007992 */ /* 0x0003ec0000008000 */
[----:B-1----:R-:W1:Y:S01]  /*1d90*/  FENCE.VIEW.ASYNC.S ;  /* 0x00000000000073c6 */ /* 0x002e620000000000 */
[----:B------:R-:W-:-:S04]  /*1da0*/  PRMT R2, RZ, 0x654, R2 ;  /* 0x00000654ff027816 */ /* 0x000fc80000000002 */
[----:B-1----:R1:W-:Y:S01]  /*1db0*/  SYNCS.ARRIVE.TRANS64.RED.A1T0 RZ, [R2+URZ], RZ ;  /* 0x000000ff02ff79a7 */ /* 0x0023e200081004ff */
[----:B--2---:R-:W-:-:S13]  /*1dc0*/  LOP3.LUT P2, RZ, R6, 0x1, RZ, 0xc0, !PT ;  /* 0x0000000106ff7812 */ /* 0x004fda000784c0ff */
[----:B------:R-:W-:Y:S01]  /*1dd0*/  @P2 SHF.R.U32.HI R3, RZ, 0x10, R5 ;  /* 0x00000010ff032819 */ /* 0x000fe20000011605 */
[----:B------:R-:W-:Y:S01]  /*1de0*/  VOTEU.ANY UP0, P2 ;  /* 0x0000000000ff7886 */ /* 0x000fe20001000100 */
[----:B------:R-:W-:Y:S02]  /*1df0*/  @P2 MOV R11, R4 ;  /* 0x00000004000b2202 */ /* 0x000fe40000000f00 */
[----:B------:R-:W-:Y:S02]  /*1e00*/  @P2 R2UR.BROADCAST UR8, R3 ;  /* 0x00000000030822ca */ /* 0x000fe400008e0000 */
[----:B------:R-:W-:-:S11]  /*1e10*/  @P2 LOP3.LUT R8, R5, 0xffff, RZ, 0xc0, !PT ;  /* 0x0000ffff05082812 */ /* 0x000fd600078ec0ff */
[----:B------:R-:W-:Y:S01]  /*1e20*/  @UP0 UMOV UR36, UR8 ;  /* 0x0000000800240c82 */ /* 0x000fe20008000000 */
[----:B-1----:R-:W-:Y:S05]  /*1e30*/  @!P0 BRA `(.L_x_33) ;  /* 0x0000000000b88947 */ /* 0x002fea0003800000 */
[----:B------:R-:W4:Y:S01]  /*1e40*/  LDC.64 R4, c[0x0][0xb18] ;  /* 0x0002c600ff047b82 */ /* 0x000f220000000a00 */
[----:B------:R-:W-:-:S07]  /*1e50*/  ISETP.NE.AND P3, PT, R72, 0x1, PT ;  /* 0x000000014800780c */ /* 0x000fce0003f65270 */
[----:B------:R-:W1:Y:S08]  /*1e60*/  LDC.64 R6, c[0x0][0xb10] ;  /* 0x0002c400ff067b82 */ /* 0x000e700000000a00 */
[----:B------:R-:W2:Y:S08]  /*1e70*/  LDC R16, c[0x0][0xb20] ;  /* 0x0002c800ff107b82 */ /* 0x000eb00000000800 */
[----:B------:R-:W3:Y:S01]  /*1e80*/  LDC R18, c[0x0][0xb0c] ;  /* 0x0002c300ff127b82 */ /* 0x000ee20000000800 */
[----:B----4-:R-:W-:Y:S01]  /*1e90*/  IMAD.HI.U32 R17, R0, R5, RZ ;  /* 0x0000000500117227 */ /* 0x010fe200078e00ff */
[----:B------:R-:W-:-:S03]  /*1ea0*/  ISETP.NE.AND P0, PT, R4, 0x1, PT ;  /* 0x000000010400780c */ /* 0x000fc60003f05270 */
[----:B------:R-:W-:-:S03]  /*1eb0*/  IMAD.HI.U32 R5, R8, R5, RZ ;  /* 0x0000000508057227 */ /* 0x000fc600078e00ff */
[----:B------:R-:W4:Y:S01]  /*1ec0*/  LDC.64 R2, c[0x0][0xb28] ;  /* 0x0002ca00ff027b82 */ /* 0x000f220000000a00 */
[----:B-1----:R-:W-:-:S04]  /*1ed0*/  IMAD.HI.U32 R20, R9, R6, RZ ;  /* 0x0000000609147227 */ /* 0x002fc800078e00ff */
[----:B------:R-:W-:Y:S01]  /*1ee0*/  IMAD.HI.U32 R22, R11, R6, RZ ;  /* 0x000000060b167227 */ /* 0x000fe200078e00ff */
[----:B------:R-:W-:Y:S02]  /*1ef0*/  SHF.R.U32.HI R20, RZ, R7, R20 ;  /* 0x00000007ff147219 */ /* 0x000fe40000011614 */
[-C--:B--2---:R-:W-:Y:S02]  /*1f00*/  SHF.R.U32.HI R17, RZ, R16.reuse, R17 ;  /* 0x00000010ff117219 */ /* 0x084fe40000011611 */
[----:B------:R-:W-:Y:S02]  /*1f10*/  SHF.R.U32.HI R5, RZ, R16, R5 ;  /* 0x00000010ff057219 */ /* 0x000fe40000011605 */
[----:B------:R-:W-:Y:S02]  /*1f20*/  SEL R17, R0, R17, !P0 ;  /* 0x0000001100117207 */ /* 0x000fe40004000000 */
[----:B------:R-:W-:Y:S02]  /*1f30*/  SHF.R.U32.HI R22, RZ, R7, R22 ;  /* 0x00000007ff167219 */ /* 0x000fe40000011616 */
[----:B---3--:R-:W-:-:S02]  /*1f40*/  ISETP.NE.AND P1, PT, R18, 0x1, PT ;  /* 0x000000011200780c */ /* 0x008fc40003f25270 */
[----:B------:R-:W-:Y:S02]  /*1f50*/  SEL R5, R8, R5, !P0 ;  /* 0x0000000508057207 */ /* 0x000fe40004000000 */
[----:B------:R-:W-:Y:S02]  /*1f60*/  SEL R19, R9, R20, !P1 ;  /* 0x0000001409137207 */ /* 0x000fe40004800000 */
[----:B------:R-:W-:Y:S01]  /*1f70*/  SEL R7, R11, R22, !P1 ;  /* 0x000000160b077207 */ /* 0x000fe20004800000 */
[----:B----4-:R-:W-:-:S04]  /*1f80*/  IMAD.HI.U32 R20, R17, R2, RZ ;  /* 0x0000000211147227 */ /* 0x010fc800078e00ff */
[----:B------:R-:W-:Y:S01]  /*1f90*/  IMAD.HI.U32 R6, R19, R2, RZ ;  /* 0x0000000213067227 */ /* 0x000fe200078e00ff */
[----:B------:R-:W-:-:S04]  /*1fa0*/  @P3 SHF.R.U32.HI R17, RZ, R3, R20 ;  /* 0x00000003ff113219 */ /* 0x000fc80000011614 */
[----:B------:R-:W-:Y:S01]  /*1fb0*/  @P3 SHF.R.U32.HI R19, RZ, R3, R6 ;  /* 0x00000003ff133219 */ /* 0x000fe20000011606 */
[----:B------:R-:W-:-:S04]  /*1fc0*/  IMAD R17, R72, R17, RZ ;  /* 0x0000001148117224 */ /* 0x000fc800078e02ff */
[----:B------:R-:W-:Y:S01]  /*1fd0*/  IMAD R6, R72, R19, RZ ;  /* 0x0000001348067224 */ /* 0x000fe200078e02ff */
[C---:B------:R-:W-:Y:S02]  /*1fe0*/  ISETP.GE.AND P0, PT, R5.reuse, R17, PT ;  /* 0x000000110500720c */ /* 0x040fe40003f06270 */
[----:B------:R-:W-:Y:S02]  /*1ff0*/  IADD3 R17, PT, PT, -R5, RZ, RZ ;  /* 0x000000ff05117210 */ /* 0x000fe40007ffe1ff */
[----:B------:R-:W-:Y:S01]  /*2000*/  ISETP.GE.OR P0, PT, R7, R6, P0 ;  /* 0x000000060700720c */ /* 0x000fe20000706670 */
[----:B------:R-:W-:-:S04]  /*2010*/  IMAD.HI.U32 R6, R5, R2, RZ ;  /* 0x0000000205067227 */ /* 0x000fc800078e00ff */
[----:B------:R-:W-:Y:S01]  /*2020*/  IMAD R8, R4, R17, R8 ;  /* 0x0000001104087224 */ /* 0x000fe200078e0208 */
[----:B------:R-:W-:-:S04]  /*2030*/  SHF.R.U32.HI R6, RZ, R3, R6 ;  /* 0x00000003ff067219 */ /* 0x000fc80000011606 */
[----:B------:R-:W-:-:S03]  /*2040*/  SEL R6, R5, R6, !P3 ;  /* 0x0000000605067207 */ /* 0x000fc60005800000 */
[----:B------:R-:W-:-:S04]  /*2050*/  @!P0 IMAD.HI.U32 R16, R7, R2, RZ ;  /* 0x0000000207108227 */ /* 0x000fc800078e00ff */
[----:B------:R-:W-:Y:S01]  /*2060*/  IMAD.MOV R2, RZ, RZ, -R6 ;  /* 0x000000ffff027224 */ /* 0x000fe200078e0a06 */
[----:B------:R-:W-:-:S03]  /*2070*/  @!P0 SHF.R.U32.HI R16, RZ, R3, R16 ;  /* 0x00000003ff108219 */ /* 0x000fc60000011610 */
[----:B------:R-:W-:Y:S01]  /*2080*/  IMAD R2, R72, R2, R5 ;  /* 0x0000000248027224 */ /* 0x000fe200078e0205 */
        /* <DEDUP_REMOVED lines=9> */
.L_x_33:
[----:B------:R-:W1:Y:S02]  /*2120*/  LDCU UR8, c[0x0][0xb30] ;  /* 0x00016600ff0877ac */ /* 0x000e640008000800 */
[----:B-1----:R-:W-:-:S09]  /*2130*/  UISETP.NE.AND UP0, UPT, UR8, 0x1, UPT ;  /* 0x000000010800788c */ /* 0x002fd2000bf05270 */
[----:B------:R-:W-:Y:S05]  /*2140*/  BRA.U UP0, `(.L_x_34) ;  /* 0x0000000100407547 */ /* 0x000fea000b800000 */
[----:B------:R-:W1:Y:S08]  /*2150*/  LDC.64 R4, c[0x0][0xb10] ;  /* 0x0002c400ff047b82 */ /* 0x000e700000000a00 */
[----:B------:R-:W2:Y:S08]  /*2160*/  LDC.64 R2, c[0x0][0xb18] ;  /* 0x0002c600ff027b82 */ /* 0x000eb00000000a00 */
[----:B------:R-:W3:Y:S08]  /*2170*/  LDC R6, c[0x0][0xb20] ;  /* 0x0002c800ff067b82 */ /* 0x000ef00000000800 */
[----:B------:R-:W4:Y:S01]  /*2180*/  LDC R16, c[0x0][0xb0c] ;  /* 0x0002c300ff107b82 */ /* 0x000f220000000800 */
[----:B-1----:R-:W-:-:S05]  /*2190*/  IMAD.HI.U32 R4, R11, R4, RZ ;  /* 0x000000040b047227 */ /* 0x002fca00078e00ff */
[----:B------:R-:W-:Y:S01]  /*21a0*/  SHF.R.U32.HI R4, RZ, R5, R4 ;  /* 0x00000005ff047219 */ /* 0x000fe20000011604 */
[----:B--2---:R-:W-:Y:S01]  /*21b0*/  IMAD.HI.U32 R3, R8, R3, RZ ;  /* 0x0000000308037227 */ /* 0x004fe200078e00ff */
[----:B------:R-:W-:-:S04]  /*21c0*/  ISETP.NE.AND P0, PT, R2, 0x1, PT ;  /* 0x000000010200780c */ /* 0x000fc80003f05270 */
[----:B---3--:R-:W-:-:S04]  /*21d0*/  SHF.R.U32.HI R3, RZ, R6, R3 ;  /* 0x00000006ff037219 */ /* 0x008fc80000011603 */
[----:B------:R-:W-:Y:S02]  /*21e0*/  SEL R3, R8, R3, !P0 ;  /* 0x0000000308037207 */ /* 0x000fe40004000000 */
[----:B----4-:R-:W-:-:S04]  /*21f0*/  ISETP.NE.AND P1, PT, R16, 0x1, PT ;  /* 0x000000011000780c */ /* 0x010fc80003f25270 */
[----:B------:R-:W-:-:S05]  /*2200*/  SEL R4, R11, R4, !P1 ;  /* 0x000000040b047207 */ /* 0x000fca0004800000 */
[----:B------:R-:W-:Y:S02]  /*2210*/  IMAD.IADD R5, R3, 0x1, -R4 ;  /* 0x0000000103057824 */ /* 0x000fe400078e0a04 */
[----:B------:R-:W-:Y:S02]  /*2220*/  IMAD.IADD R3, R4, 0x1, -R3 ;  /* 0x0000000104037824 */ /* 0x000fe400078e0a03 */
[----:B------:R-:W-:Y:S02]  /*2230*/  IMAD R11, R5, R16, R11 ;  /* 0x00000010050b7224 */ /* 0x000fe400078e020b */
[----:B------:R-:W-:-:S07]  /*2240*/  IMAD R8, R3, R2, R8 ;  /* 0x0000000203087224 */ /* 0x000fce00078e0208 */
.L_x_34:
[----:B------:R-:W-:Y:S01]  /*2250*/  VIADD R14, R14, 0x1 ;  /* 0x000000010e0e7836 */ /* 0x000fe20000000000 */
[----:B------:R-:W-:Y:S01]  /*2260*/  PLOP3.LUT P1, PT, PT, PT, PT, 0x80, 0x8 ;  /* 0x000000000008781c */ /* 0x000fe20003f2f070 */
[----:B------:R-:W-:Y:S02]  /*2270*/  IMAD.IADD R21, R11, 0x1, R170 ;  /* 0x000000010b157824 */ /* 0x000fe400078e02aa */
[----:B------:R-:W-:Y:S01]  /*2280*/  IMAD.IADD R20, R8, 0x1, R147 ;  /* 0x0000000108147824 */ /* 0x000fe200078e0293 */
[----:B------:R-:W-:-:S04]  /*2290*/  ISETP.NE.AND P0, PT, R14, 0x2, PT ;  /* 0x000000020e00780c */ /* 0x000fc80003f05270 */
[----:B------:R-:W-:Y:S02]  /*22a0*/  SEL R2, RZ, 0x1, P0 ;  /* 0x00000001ff027807 */ /* 0x000fe40000000000 */
[----:B------:R-:W-:Y:S02]  /*22b0*/  SEL R14, R14, RZ, P0 ;  /* 0x000000ff0e0e7207 */ /* 0x000fe40000000000 */
[----:B------:R-:W-:Y:S01]  /*22c0*/  LOP3.LUT R13, R13, R2, RZ, 0x3c, !PT ;  /* 0x000000020d0d7212 */ /* 0x000fe200078e3cff */
[----:B------:R-:W-:Y:S06]  /*22d0*/  @P2 BRA `(.L_x_35) ;  /* 0xfffffff000982947 */ /* 0x000fec000383ffff */
[----:B------:R-:W-:Y:S01]  /*22e0*/  UIADD3 UR4, UPT, UPT, UR4, 0x30, URZ ;  /* 0x0000003004047890 */ /* 0x000fe2000fffe0ff */
[----:B------:R-:W-:-:S03]  /*22f0*/  SHF.L.U32 R3, R15, 0x1f, RZ ;  /* 0x0000001f0f037819 */ /* 0x000fc600000006ff */
[----:B------:R-:W-:-:S09]  /*2300*/  ULEA UR5, UR6, UR4, 0x3 ;  /* 0x0000000406057291 */ /* 0x000fd2000f8e18ff */
[----:B------:R-:W1:Y:S02]  /*2310*/  SYNCS.PHASECHK.TRANS64.TRYWAIT P0, [UR5], R3 ;  /* 0x00000003ff0075a7 */ /* 0x000e640008001105 */
[----:B-1----:R-:W-:Y:S05]  /*2320*/  @!P0 BRA `(.L_x_36) ;  /* 0x0000008c00848947 */ /* 0x002fea0003800000 */
.L_x_133:
[----:B------:R-:W-:-:S04]  /*2330*/  UIADD3 UR6, UPT, UPT, UR6, 0x1, URZ ;  /* 0x0000000106067890 */ /* 0x000fc8000fffe0ff */
[----:B------:R-:W-:-:S04]  /*2340*/  UISETP.NE.AND UP0, UPT, UR6, 0x6, UPT ;  /* 0x000000060600788c */ /* 0x000fc8000bf05270 */
[----:B------:R-:W-:Y:S02]  /*2350*/  USEL UR7, URZ, 0x1, UP0 ;  /* 0x00000001ff077887 */ /* 0x000fe40008000000 */
[----:B------:R-:W-:-:S04]  /*2360*/  USEL UR6, UR6, URZ, UP0 ;  /* 0x000000ff06067287 */ /* 0x000fc80008000000 */
[----:B------:R-:W-:Y:S01]  /*2370*/  ULEA UR5, UR6, UR4, 0x3 ;  /* 0x0000000406057291 */ /* 0x000fe2000f8e18ff */
[----:B------:R-:W-:-:S04]  /*2380*/  LOP3.LUT R2, R15, UR7, RZ, 0x3c, !PT ;  /* 0x000000070f027c12 */ /* 0x000fc8000f8e3cff */
[----:B-1----:R-:W-:-:S04]  /*2390*/  SHF.L.U32 R3, R2, 0x1f, RZ ;  /* 0x0000001f02037819 */ /* 0x002fc800000006ff */
[----:B------:R-:W1:Y:S02]  /*23a0*/  SYNCS.PHASECHK.TRANS64.TRYWAIT P0, [UR5], R3 ;  /* 0x00000003ff0075a7 */ /* 0x000e640008001105 */
[----:B-1----:R-:W-:Y:S05]  /*23b0*/  @!P0 BRA `(.L_x_37) ;  /* 0x0000008c00788947 */ /* 0x002fea0003800000 */
.L_x_135:
        /* <DEDUP_REMOVED lines=9> */
.L_x_137:
        /* <DEDUP_REMOVED lines=9> */
.L_x_139:
        /* <DEDUP_REMOVED lines=9> */
.L_x_141:
[----:B------:R-:W-:-:S04]  /*2570*/  UIADD3 UR6, UPT, UPT, UR6, 0x1, URZ ;  /* 0x0000000106067890 */ /* 0x000fc8000fffe0ff */
[----:B------:R-:W-:-:S04]  /*2580*/  UISETP.NE.AND UP0, UPT, UR6, 0x6, UPT ;  /* 0x000000060600788c */ /* 0x000fc8000bf05270 */
[----:B------:R-:W-:Y:S02]  /*2590*/  USEL UR5, URZ, 0x1, UP0 ;  /* 0x00000001ff057887 */ /* 0x000fe40008000000 */
[----:B------:R-:W-:-:S04]  /*25a0*/  USEL UR6, UR6, URZ, UP0 ;  /* 0x000000ff06067287 */ /* 0x000fc80008000000 */
[----:B------:R-:W-:Y:S01]  /*25b0*/  ULEA UR6, UR6, UR4, 0x3 ;  /* 0x0000000406067291 */ /* 0x000fe2000f8e18ff */
[----:B-1----:R-:W-:-:S04]  /*25c0*/  LOP3.LUT R3, R2, UR5, RZ, 0x3c, !PT ;  /* 0x0000000502037c12 */ /* 0x002fc8000f8e3cff */
[----:B------:R-:W-:Y:S01]  /*25d0*/  SHF.L.U32 R3, R3, 0x1f, RZ ;  /* 0x0000001f03037819 */ /* 0x000fe200000006ff */
[----:B----4-:R-:W-:-:S07]  /*25e0*/  IMAD.U32 R0, RZ, RZ, UR6 ;  /* 0x00000006ff007e24 */ /* 0x010fce000f8e00ff */
.L_x_41:
[----:B-1----:R1:W2:Y:S02]  /*25f0*/  SYNCS.PHASECHK.TRANS64.TRYWAIT P0, [R0+URZ], R3 ;  /* 0x00000003000075a7 */ /* 0x0022a400080011ff */
[----:B--2---:R-:W-:Y:S05]  /*2600*/  @!P0 NANOSLEEP.SYNCS 0x989680 ;  /* 0x009896800000895d */ /* 0x004fea0003900000 */
[----:B------:R-:W2:Y:S02]  /*2610*/  @!P0 SYNCS.PHASECHK.TRANS64 P0, [R0+URZ], R3 ;  /* 0x00000003000085a7 */ /* 0x000ea400080010ff */
[----:B--2---:R-:W-:Y:S05]  /*2620*/  @P0 EXIT ;  /* 0x000000000000094d */ /* 0x004fea0003800000 */
[----:B------:R-:W-:Y:S05]  /*2630*/  BRA `(.L_x_41) ;  /* 0xfffffffc00ec7947 */ /* 0x000fea000383ffff */
.L_x_17:
[----:B------:R-:W-:-:S04]  /*2640*/  UISETP.NE.AND UP1, UPT, UR37, URZ, UPT ;  /* 0x000000ff2500728c */ /* 0x000fc8000bf25270 */
[----:B------:R-:W-:-:S09]  /*2650*/  UISETP.NE.OR UP1, UPT, UR8, 0x1, UP1 ;  /* 0x000000010800788c */ /* 0x000fd20008f25670 */
[----:B------:R-:W-:Y:S05]  /*2660*/  BRA.U UP1, `(.L_x_42) ;  /* 0x0000000501487547 */ /* 0x000fea000b800000 */
[----:B------:R-:W-:Y:S01]  /*2670*/  ISETP.NE.AND P2, PT, R2, RZ, PT ;  /* 0x000000ff0200720c */ /* 0x000fe20003f45270 */
[----:B------:R-:W-:Y:S01]  /*2680*/  IMAD.MOV.U32 R12, RZ, RZ, 0x1 ;  /* 0x00000001ff0c7424 */ /* 0x000fe200078e00ff */
[----:B------:R-:W-:Y:S02]  /*2690*/  CS2R R10, SRZ ;  /* 0x00000000000a7805 */ /* 0x000fe4000001ff00 */
[----:B------:R-:W-:Y:S01]  /*26a0*/  CS2R R8, SRZ ;  /* 0x0000000000087805 */ /* 0x000fe2000001ff00 */
[----:B------:R-:W-:Y:S01]  /*26b0*/  UMOV UR4, 0x400 ;  /* 0x0000040000047882 */ /* 0x000fe20000000000 */
[----:B------:R-:W-:Y:S01]  /*26c0*/  UMOV UR6, URZ ;  /* 0x000000ff00067c82 */ /* 0x000fe20008000000 */
[----:B------:R-:W-:-:S12]  /*26d0*/  ULEA UR37, UR37, UR4, 0x18 ;  /* 0x0000000425257291 */ /* 0x000fd8000f8ec0ff */
.L_x_46:
[----:B------:R-:W-:Y:S02]  /*26e0*/  LEA R0, R8, UR37, 0x3 ;  /* 0x0000002508007c11 */ /* 0x000fe4000f8e18ff */
[----:B------:R-:W-:-:S03]  /*26f0*/  SHF.L.U32 R5, R9, 0x1f, RZ ;  /* 0x0000001f09057819 */ /* 0x000fc600000006ff */
[----:B------:R-:W-:Y:S01]  /*2700*/  VIADD R4, R0, 0x100 ;  /* 0x0000010000047836 */ /* 0x000fe20000000000 */
[----:B------:R-:W1:Y:S02]  /*2710*/  SYNCS.PHASECHK.TRANS64.TRYWAIT P0, [R0+URZ+0xf0], R5 ;  /* 0x0000f005000075a7 */ /* 0x000e6400080011ff */
[----:B-1----:R-:W-:Y:S05]  /*2720*/  @!P0 BRA `(.L_x_43) ;  /* 0x0000008800fc8947 */ /* 0x002fea0003800000 */
.L_x_142:
[----:B------:R-:W-:Y:S01]  /*2730*/  ULEA UR5, UR6, UR37, 0x3 ;  /* 0x0000002506057291 */ /* 0x000fe2000f8e18ff */
[----:B------:R-:W-:Y:S02]  /*2740*/  PRMT R4, RZ, 0x654, R4 ;  /* 0x00000654ff047816 */ /* 0x000fe40000000004 */
[----:B-1----:R-:W-:Y:S01]  /*2750*/  SHF.L.U32 R5, R12, 0x1f, RZ ;  /* 0x0000001f0c057819 */ /* 0x002fe200000006ff */
[----:B------:R-:W-:Y:S01]  /*2760*/  UIADD3 UR4, UPT, UPT, UR5, 0xb0, URZ ;  /* 0x000000b005047890 */ /* 0x000fe2000fffe0ff */
[----:B------:R1:W-:Y:S05]  /*2770*/  SYNCS.ARRIVE.TRANS64.RED.A1T0 RZ, [R4+URZ], RZ ;  /* 0x000000ff04ff79a7 */ /* 0x0003ea00081004ff */
[----:B------:R-:W-:Y:S01]  /*2780*/  IMAD.U32 R7, RZ, RZ, UR4 ;  /* 0x00000004ff077e24 */ /* 0x000fe2000f8e00ff */
[----:B------:R-:W2:Y:S04]  /*2790*/  SYNCS.PHASECHK.TRANS64.TRYWAIT P0, [UR5+0xc0], R5 ;  /* 0x0000c005ff0075a7 */ /* 0x000ea80008001105 */
[----:B------:R-:W-:Y:S01]  /*27a0*/  PRMT R6, R2, 0x654, R7 ;  /* 0x0000065402067816 */ /* 0x000fe20000000007 */
[----:B-1----:R-:W-:Y:S01]  /*27b0*/  @!P2 IMAD.MOV.U32 R4, RZ, RZ, 0x10 ;  /* 0x00000010ff04a424 */ /* 0x002fe200078e00ff */
[----:B--2---:R-:W-:Y:S06]  /*27c0*/  @!P0 BRA `(.L_x_44) ;  /* 0x0000008800e88947 */ /* 0x004fec0003800000 */
.L_x_144:
[----:B------:R-:W-:Y:S01]  /*27d0*/  ULEA UR4, UR6, UR37, 0x4 ;  /* 0x0000002506047291 */ /* 0x000fe2000f8e20ff */
[----:B------:R-:W-:Y:S01]  /*27e0*/  SEL R3, R6, R3, !P2 ;  /* 0x0000000306037207 */ /* 0x000fe20005000000 */
[----:B------:R-:W-:Y:S01]  /*27f0*/  UIADD3 UR5, UPT, UPT, UR5, 0xb0, URZ ;  /* 0x000000b005057890 */ /* 0x000fe2000fffe0ff */
[----:B-1----:R-:W-:Y:S01]  /*2800*/  LEA R0, R11, UR37, 0x3 ;  /* 0x000000250b007c11 */ /* 0x002fe2000f8e18ff */
[----:B------:R-:W-:Y:S01]  /*2810*/  UIADD3 UR4, UPT, UPT, UR4, 0x120, URZ ;  /* 0x0000012004047890 */ /* 0x000fe2000fffe0ff */
[----:B------:R-:W-:Y:S01]  /*2820*/  SHF.L.U32 R5, R10, 0x1f, RZ ;  /* 0x0000001f0a057819 */ /* 0x000fe200000006ff */
[----:B------:R1:W-:Y:S01]  /*2830*/  @!P2 SYNCS.ARRIVE.TRANS64.RED RZ, [R3+URZ], R4 ;  /* 0x0000000403ffa9a7 */ /* 0x0003e200080004ff */
[----:B------:R-:W-:Y:S01]  /*2840*/  UIADD3 UR6, UPT, UPT, UR6, 0x1, URZ ;  /* 0x0000000106067890 */ /* 0x000fe2000fffe0ff */
[----:B------:R-:W-:-:S03]  /*2850*/  VIADD R8, R8, 0x1 ;  /* 0x0000000108087836 */ /* 0x000fc60000000000 */
[----:B------:R-:W-:Y:S02]  /*2860*/  UISETP.NE.AND UP0, UPT, UR6, 0x2, UPT ;  /* 0x000000020600788c */ /* 0x000fe4000bf05270 */
[----:B------:R-:W-:Y:S06]  /*2870*/  UGETNEXTWORKID.BROADCAST [UR4], [UR5] ;  /* 0x00000000040073ca */ /* 0x000fec0008000100 */
[----:B------:R-:W-:Y:S01]  /*2880*/  USEL UR4, URZ, 0x1, UP0 ;  /* 0x00000001ff047887 */ /* 0x000fe20008000000 */
[----:B------:R-:W-:Y:S01]  /*2890*/  ISETP.NE.AND P0, PT, R8, 0x2, PT ;  /* 0x000000020800780c */ /* 0x000fe20003f05270 */
[----:B------:R-:W-:Y:S01]  /*28a0*/  USEL UR6, UR6, URZ, UP0 ;  /* 0x000000ff06067287 */ /* 0x000fe20008000000 */
[----:B------:R-:W2:Y:S03]  /*28b0*/  SYNCS.PHASECHK.TRANS64.TRYWAIT P1, [R0+URZ+0xb0], R5 ;  /* 0x0000b005000075a7 */ /* 0x000ea600080211ff */
[----:B------:R-:W-:Y:S01]  /*28c0*/  LOP3.LUT R12, R12, UR4, RZ, 0x3c, !PT ;  /* 0x000000040c0c7c12 */ /* 0x000fe2000f8e3cff */
[----:B-12---:R-:W-:Y:S07]  /*28d0*/  @!P1 BRA `(.L_x_45) ;  /* 0x0000008800bc9947 */ /* 0x006fee0003800000 */
.L_x_145:
[C---:B------:R-:W-:Y:S01]  /*28e0*/  LEA R4, R11.reuse, UR37, 0x4 ;  /* 0x000000250b047c11 */ /* 0x040fe2000f8e20ff */
[----:B-1----:R-:W-:Y:S01]  /*28f0*/  VIADD R0, R0, 0xc0 ;  /* 0x000000c000007836 */ /* 0x002fe20000000000 */
[----:B------:R-:W-:Y:S01]  /*2900*/  SEL R8, R8, RZ, P0 ;  /* 0x000000ff08087207 */ /* 0x000fe20000000000 */
[----:B------:R-:W-:-:S03]  /*2910*/  VIADD R11, R11, 0x1 ;  /* 0x000000010b0b7836 */ /* 0x000fc60000000000 */
[----:B------:R-:W1:Y:S01]  /*2920*/  LDS.128 R4, [R4+0x120] ;  /* 0x0001200004047984 */ /* 0x000e620000000c00 */
[----:B------:R-:W-:Y:S02]  /*2930*/  PRMT R0, RZ, 0x654, R0 ;  /* 0x00000654ff007816 */ /* 0x000fe40000000000 */
[C---:B------:R-:W-:Y:S01]  /*2940*/  ISETP.NE.AND P1, PT, R11.reuse, 0x2, PT ;  /* 0x000000020b00780c */ /* 0x040fe20003f25270 */
[----:B------:R-:W-:Y:S01]  /*2950*/  @!PT LDS RZ, [RZ] ;  /* 0x00000000fffff984 */ /* 0x000fe20000000800 */
[----:B------:R-:W-:Y:S01]  /*2960*/  @!PT LDS RZ, [RZ] ;  /* 0x00000000fffff984 */ /* 0x000fe20000000800 */
[----:B------:R-:W-:Y:S01]  /*2970*/  @!PT LDS RZ, [RZ] ;  /* 0x00000000fffff984 */ /* 0x000fe20000000800 */
[----:B------:R-:W-:Y:S01]  /*2980*/  @!PT LDS RZ, [RZ] ;  /* 0x00000000fffff984 */ /* 0x000fe20000000800 */
[----:B------:R2:W-:Y:S06]  /*2990*/  MEMBAR.ALL.CTA ;  /* 0x0000000000007992 */ /* 0x0005ec0000008000 */
[----:B--2---:R-:W2:Y:S01]  /*29a0*/  FENCE.VIEW.ASYNC.S ;  /* 0x00000000000073c6 */ /* 0x004ea20000000000 */
[----:B------:R-:W-:Y:S01]  /*29b0*/  SEL R11, R11, RZ, P1 ;  /* 0x000000ff0b0b7207 */ /* 0x000fe20000800000 */
[----:B--2---:R2:W-:Y:S01]  /*29c0*/  SYNCS.ARRIVE.TRANS64.RED.A1T0 RZ, [R0+URZ], RZ ;  /* 0x000000ff00ff79a7 */ /* 0x0045e200081004ff */
[----:B-1----:R-:W-:-:S02]  /*29d0*/  LOP3.LUT P3, RZ, R6, 0x1, RZ, 0xc0, !PT ;  /* 0x0000000106ff7812 */ /* 0x002fc4000786c0ff */
[----:B------:R-:W-:-:S04]  /*29e0*/  SEL R5, RZ, 0x1, P1 ;  /* 0x00000001ff057807 */ /* 0x000fc80000800000 */
[----:B------:R-:W-:Y:S02]  /*29f0*/  LOP3.LUT R10, R10, R5, RZ, 0x3c, !PT ;  /* 0x000000050a0a7212 */ /* 0x000fe400078e3cff */
[----:B--2---:R-:W-:-:S04]  /*2a00*/  SEL R0, RZ, 0x1, P0 ;  /* 0x00000001ff007807 */ /* 0x004fc80000000000 */
[----:B------:R-:W-:Y:S01]  /*2a10*/  LOP3.LUT R9, R9, R0, RZ, 0x3c, !PT ;  /* 0x0000000009097212 */ /* 0x000fe200078e3cff */
[----:B------:R-:W-:Y:S06]  /*2a20*/  @P3 BRA `(.L_x_46) ;  /* 0xfffffffc002c3947 */ /* 0x000fec000383ffff */
[----:B------:R-:W-:Y:S01]  /*2a30*/  ULEA UR5, UR6, UR37, 0x3 ;  /* 0x0000002506057291 */ /* 0x000fe2000f8e18ff */
[----:B------:R-:W-:-:S08]  /*2a40*/  SHF.L.U32 R3, R12, 0x1f, RZ ;  /* 0x0000001f0c037819 */ /* 0x000fd000000006ff */
[----:B------:R-:W1:Y:S02]  /*2a50*/  SYNCS.PHASECHK.TRANS64 P0, [UR5+0xc0], R3 ;  /* 0x0000c003ff0075a7 */ /* 0x000e640008001005 */
[----:B-1----:R-:W-:Y:S05]  /*2a60*/  @P0 BRA `(.L_x_47) ;  /* 0x0000000000080947 */ /* 0x002fea0003800000 */
[----:B------:R-:W1:Y:S02]  /*2a70*/  SYNCS.PHASECHK.TRANS64.TRYWAIT P0, [UR5+0xc0], R3 ;  /* 0x0000c003ff0075a7 */ /* 0x000e640008001105 */
[----:B-1----:R-:W-:Y:S05]  /*2a80*/  @!P0 BRA `(.L_x_48) ;  /* 0x0000008800648947 */ /* 0x002fea0003800000 */
.L_x_47:
[----:B------:R-:W-:-:S04]  /*2a90*/  UIADD3 UR4, UPT, UPT, UR6, 0x1, URZ ;  /* 0x0000000106047890 */ /* 0x000fc8000fffe0ff */
[----:B------:R-:W-:-:S04]  /*2aa0*/  UISETP.NE.AND UP0, UPT, UR4, 0x2, UPT ;  /* 0x000000020400788c */ /* 0x000fc8000bf05270 */
[----:B------:R-:W-:Y:S02]  /*2ab0*/  USEL UR7, URZ, 0x1, UP0 ;  /* 0x00000001ff077887 */ /* 0x000fe40008000000 */
[----:B------:R-:W-:-:S04]  /*2ac0*/  USEL UR4, UR4, URZ, UP0 ;  /* 0x000000ff04047287 */ /* 0x000fc80008000000 */
[----:B------:R-:W-:Y:S01]  /*2ad0*/  ULEA UR4, UR4, UR37, 0x3 ;  /* 0x0000002504047291 */ /* 0x000fe2000f8e18ff */
[----:B-1----:R-:W-:-:S04]  /*2ae0*/  LOP3.LUT R3, R12, UR7, RZ, 0x3c, !PT ;  /* 0x000000070c037c12 */ /* 0x002fc8000f8e3cff */
[----:B------:R-:W-:-:S04]  /*2af0*/  SHF.L.U32 R0, R3, 0x1f, RZ ;  /* 0x0000001f03007819 */ /* 0x000fc800000006ff */
[----:B------:R-:W1:Y:S02]  /*2b00*/  SYNCS.PHASECHK.TRANS64 P0, [UR4+0xc0], R0 ;  /* 0x0000c000ff0075a7 */ /* 0x000e640008001004 */
[----:B-1----:R-:W-:Y:S05]  /*2b10*/  @P0 EXIT ;  /* 0x000000000000094d */ /* 0x002fea0003800000 */
[----:B------:R-:W-:Y:S02]  /*2b20*/  SHF.L.U32 R3, R3, 0x1f, RZ ;  /* 0x0000001f03037819 */ /* 0x000fe400000006ff */
[----:B------:R-:W-:-:S07]  /*2b30*/  MOV R0, UR4 ;  /* 0x0000000400007c02 */ /* 0x000fce0008000f00 */
.L_x_49:
[----:B-1----:R1:W2:Y:S02]  /*2b40*/  SYNCS.PHASECHK.TRANS64.TRYWAIT P0, [R0+URZ+0xc0], R3 ;  /* 0x0000c003000075a7 */ /* 0x0022a400080011ff */
[----:B--2---:R-:W-:Y:S05]  /*2b50*/  @!P0 NANOSLEEP.SYNCS 0x989680 ;  /* 0x009896800000895d */ /* 0x004fea0003900000 */
[----:B------:R-:W2:Y:S02]  /*2b60*/  @!P0 SYNCS.PHASECHK.TRANS64 P0, [R0+URZ+0xc0], R3 ;  /* 0x0000c003000085a7 */ /* 0x000ea400080010ff */
[----:B--2---:R-:W-:Y:S05]  /*2b70*/  @P0 EXIT ;  /* 0x000000000000094d */ /* 0x004fea0003800000 */
[----:B------:R-:W-:Y:S05]  /*2b80*/  BRA `(.L_x_49) ;  /* 0xfffffffc00ec7947 */ /* 0x000fea000383ffff */
.L_x_42:
[----:B------:R-:W-:-:S09]  /*2b90*/  UISETP.NE.AND UP1, UPT, UR8, URZ, UPT ;  /* 0x000000ff0800728c */ /* 0x000fd2000bf25270 */
[----:B------:R-:W-:Y:S05]  /*2ba0*/  BRA.U UP1, `(.L_x_50) ;  /* 0x0000000d01187547 */ /* 0x000fea000b800000 */
[----:B------:R-:W-:Y:S01]  /*2bb0*/  UMOV UR4, 0x40 ;  /* 0x0000004000047882 */ /* 0x000fe20000000000 */
[----:B------:R-:W-:Y:S01]  /*2bc0*/  NOP ;  /* 0x0000000000007918 */ /* 0x000fe20000000000 */
[----:B------:R-:W-:Y:S01]  /*2bd0*/  ULEA UR4, UR37, UR4, 0x18 ;  /* 0x0000000425047291 */ /* 0x000fe2000f8ec0ff */
[----:B------:R-:W-:Y:S02]  /*2be0*/  UMOV UR5, 0x400 ;  /* 0x0000040000057882 */ /* 0x000fe40000000000 */
[----:B------:R-:W-:-:S06]  /*2bf0*/  ULEA UR37, UR37, UR5, 0x18 ;  /* 0x0000000525257291 */ /* 0x000fcc000f8ec0ff */
[----:B------:R-:W1:Y:S02]  /*2c00*/  LDS.U8 R0, [UR4+0x1c] ;  /* 0x00001c04ff007984 */ /* 0x000e640008000000 */
[----:B-1----:R-:W-:-:S13]  /*2c10*/  ISETP.NE.AND P0, PT, R0, RZ, PT ;  /* 0x000000ff0000720c */ /* 0x002fda0003f05270 */
[----:B------:R-:W-:Y:S05]  /*2c20*/  @P0 BRA `(.L_x_51) ;  /* 0x0000000000580947 */ /* 0x000fea0003800000 */
[----:B------:R-:W-:-:S13]  /*2c30*/  ELECT P0, URZ, PT ;  /* 0x0000000000ff782f */ /* 0x000fda0003800000 */
[----:B------:R-:W-:Y:S05]  /*2c40*/  @!P0 BRA `(.L_x_52) ;  /* 0x0000000000608947 */ /* 0x000fea0003800000 */
[----:B------:R-:W-:Y:S01]  /*2c50*/  UMOV UR5, 0x10 ;  /* 0x0000001000057882 */ /* 0x000fe20000000000 */
[----:B------:R-:W-:Y:S01]  /*2c60*/  HFMA2 R0, -RZ, RZ, 0, 5.9604644775390625e-08 ;  /* 0x00000001ff007431 */ /* 0x000fe200000001ff */
[----:B------:R-:W-:-:S03]  /*2c70*/  MOV R2, 0xffff ;  /* 0x0000ffff00027802 */ /* 0x000fc60000000f00 */
[----:B------:R-:W-:Y:S04]  /*2c80*/  DEPBAR.LE SB1, 0x36 ;  /* 0x00009d800000791a */ /* 0x000fe80000000000 */
[----:B------:R-:W1:Y:S02]  /*2c90*/  UTCATOMSWS.FIND_AND_SET.ALIGN UP0, UR5, UR5 ;  /* 0x00000005000575e3 */ /* 0x000e640008000800 */
[----:B-1----:R-:W-:Y:S01]  /*2ca0*/  MOV R3, UR5 ;  /* 0x0000000500037c02 */ /* 0x002fe20008000f00 */
[----:B------:R-:W-:Y:S06]  /*2cb0*/  BRA.U UP0, `(.L_x_53) ;  /* 0x0000000100187547 */ /* 0x000fec000b800000 */
.L_x_54:
[----:B------:R-:W-:Y:S05]  /*2cc0*/  NANOSLEEP 0x64 ;  /* 0x000000640000795d */ /* 0x000fea0003800000 */
[----:B------:R-:W-:-:S05]  /*2cd0*/  UMOV UR5, 0x10 ;  /* 0x0000001000057882 */ /* 0x000fca0000000000 */
[----:B------:R-:W-:Y:S04]  /*2ce0*/  DEPBAR.LE SB1, 0x36 ;  /* 0x00009d800000791a */ /* 0x000fe80000000000 */
[----:B------:R-:W1:Y:S02]  /*2cf0*/  UTCATOMSWS.FIND_AND_SET.ALIGN UP0, UR5, UR5 ;  /* 0x00000005000575e3 */ /* 0x000e640008000800 */
[----:B-1----:R-:W-:Y:S01]  /*2d00*/  MOV R3, UR5 ;  /* 0x0000000500037c02 */ /* 0x002fe20008000f00 */
[----:B------:R-:W-:Y:S05]  /*2d10*/  BRA.U !UP0, `(.L_x_54) ;  /* 0xfffffffd08e87547 */ /* 0x000fea000b83ffff */
.L_x_53:
[-C--:B------:R-:W-:Y:S02]  /*2d20*/  SHF.L.U32 R2, R2, R3.reuse, RZ ;  /* 0x0000000302027219 */ /* 0x080fe400000006ff */
[----:B------:R-:W-:Y:S01]  /*2d30*/  SHF.L.U32 R0, R0, R3, RZ ;  /* 0x0000000300007219 */ /* 0x000fe200000006ff */
[----:B------:R-:W-:Y:S02]  /*2d40*/  IMAD.SHL.U32 R3, R3, 0x20, RZ ;  /* 0x0000002003037824 */ /* 0x000fe400078e00ff */
[----:B------:R1:W-:Y:S04]  /*2d50*/  ATOMS.OR RZ, [UR4+0x14], R2 ;  /* 0x00001402ffff798c */ /* 0x0003e8000b000004 */
[----:B------:R1:W-:Y:S04]  /*2d60*/  ATOMS.OR RZ, [UR4+0x18], R0 ;  /* 0x00001800ffff798c */ /* 0x0003e8000b000004 */
[----:B------:R1:W-:Y:S01]  /*2d70*/  STS [UR37+0x140], R3 ;  /* 0x00014003ff007988 */ /* 0x0003e20008000825 */
[----:B------:R-:W-:Y:S05]  /*2d80*/  BRA `(.L_x_52) ;  /* 0x0000000000107947 */ /* 0x000fea0003800000 */
.L_x_51:
[----:B------:R-:W-:Y:S02]  /*2d90*/  MOV R0, 0xffffffff ;  /* 0xffffffff00007802 */ /* 0x000fe40000000f00 */
[----:B------:R-:W-:-:S03]  /*2da0*/  MOV R2, 0x2dd0 ;  /* 0x00002dd000027802 */ /* 0x000fc60000000f00 */
[----:B------:R1:W-:Y:S04]  /*2db0*/  STS [UR37+0x140], R0 ;  /* 0x00014000ff007988 */ /* 0x0003e80008000825 */
[----:B-1-3-5:R-:W-:Y:S05]  /*2dc0*/  CALL.REL.NOINC `($__internal_1_$__cuda_sm10x_tcgen05_guardrail_trap_phase_invalid_during_alloc) ;  /* 0x0000008c00787944 */ /* 0x02afea0003c00000 */
.L_x_52:
[----:B------:R-:W-:Y:S05]  /*2dd0*/  WARPSYNC.ALL ;  /* 0x0000000000007948 */ /* 0x000fea0003800000 */
[----:B------:R-:W2:Y:S01]  /*2de0*/  S2UR UR6, SR_CgaCtaId ;  /* 0x00000000000679c3 */ /* 0x000ea20000008800 */
[----:B------:R-:W-:Y:S01]  /*2df0*/  UMOV UR4, 0x400 ;  /* 0x0000040000047882 */ /* 0x000fe20000000000 */
[----:B------:R-:W-:-:S06]  /*2e00*/  NOP ;  /* 0x0000000000007918 */ /* 0x000fcc0000000000 */
[----:B------:R-:W-:Y:S06]  /*2e10*/  BAR.ARV 0x6, 0xa0 ;  /* 0x0182800000007b1d */ /* 0x000fec0000002000 */
[----:B------:R-:W4:Y:S01]  /*2e20*/  LDCU UR7, c[0x0][0x38c] ;  /* 0x00007180ff0777ac */ /* 0x000f220008000800 */
[----:B------:R-:W-:Y:S01]  /*2e30*/  IMAD.MOV.U32 R11, RZ, RZ, 0x1 ;  /* 0x00000001ff0b7424 */ /* 0x000fe200078e00ff */
[----:B------:R-:W-:Y:S01]  /*2e40*/  CS2R R8, SRZ ;  /* 0x0000000000087805 */ /* 0x000fe2000001ff00 */
[----:B------:R-:W-:Y:S01]  /*2e50*/  IMAD.MOV.U32 R10, RZ, RZ, RZ ;  /* 0x000000ffff0a7224 */ /* 0x000fe200078e00ff */
[----:B------:R-:W-:Y:S01]  /*2e60*/  UMOV UR18, URZ ;  /* 0x000000ff00127c82 */ /* 0x000fe20008000000 */
[----:B------:R-:W-:Y:S01]  /*2e70*/  UMOV UR17, URZ ;  /* 0x000000ff00117c82 */ /* 0x000fe20008000000 */
[----:B------:R-:W-:Y:S01]  /*2e80*/  UMOV UR20, 0x0 ;  /* 0x0000000000147882 */ /* 0x000fe20000000000 */
[----:B------:R-:W-:Y:S01]  /*2e90*/  UMOV UR21, 0x8400490 ;  /* 0x0840049000157882 */ /* 0x000fe20000000000 */
[----:B--2---:R-:W-:Y:S01]  /*2ea0*/  ULEA UR6, UR6, UR4, 0x18 ;  /* 0x0000000406067291 */ /* 0x004fe2000f8ec0ff */
[----:B------:R-:W2:Y:S03]  /*2eb0*/  LDCU UR4, c[0x0][0x38c] ;  /* 0x00007180ff0477ac */ /* 0x000ea60008000800 */
[----:B------:R-:W-:-:S02]  /*2ec0*/  UIADD3 UR11, UPT, UPT, UR6, 0xc400, URZ ;  /* 0x0000c400060b7890 */ /* 0x000fc4000fffe0ff */
[----:B----4-:R-:W-:-:S03]  /*2ed0*/  UIADD3 UR7, UPT, UPT, UR7, 0x1f, URZ ;  /* 0x0000001f07077890 */ /* 0x010fc6000fffe0ff */
[----:B-1----:R-:W1:Y:S01]  /*2ee0*/  LDS R0, [UR6+0x140] ;  /* 0x00014006ff007984 */ /* 0x002e620008000800 */
[----:B------:R-:W-:Y:S02]  /*2ef0*/  UIADD3 UR12, UPT, UPT, UR6, 0x12400, URZ ;  /* 0x00012400060c7890 */ /* 0x000fe4000fffe0ff */
[----:B------:R-:W-:Y:S02]  /*2f00*/  USHF.R.S32.HI UR5, URZ, 0x1f, UR7 ;  /* 0x0000001fff057899 */ /* 0x000fe40008011407 */
[----:B------:R-:W-:Y:S02]  /*2f10*/  USHF.R.U32.HI UR11, URZ, 0x4, UR11 ;  /* 0x00000004ff0b7899 */ /* 0x000fe4000801160b */
[----:B------:R-:W-:Y:S02]  /*2f20*/  ULEA.HI UR5, UR5, UR7, URZ, 0x5 ;  /* 0x0000000705057291 */ /* 0x000fe4000f8f28ff */
[----:B------:R-:W-:Y:S02]  /*2f30*/  USHF.R.U32.HI UR12, URZ, 0x4, UR12 ;  /* 0x00000004ff0c7899 */ /* 0x000fe4000801160c */
[----:B------:R-:W-:-:S02]  /*2f40*/  USHF.R.S32.HI UR5, URZ, 0x5, UR5 ;  /* 0x00000005ff057899 */ /* 0x000fc40008011405 */
[----:B------:R-:W-:Y:S02]  /*2f50*/  ULOP3.LUT UR11, UR11, 0x3fff, URZ, 0xc0, !UPT ;  /* 0x00003fff0b0b7892 */ /* 0x000fe4000f8ec0ff */
[----:B------:R-:W-:Y:S02]  /*2f60*/  UISETP.LT.AND UP0, UPT, UR5, 0x1, UPT ;  /* 0x000000010500788c */ /* 0x000fe4000bf01270 */
[----:B------:R-:W-:Y:S02]  /*2f70*/  ULOP3.LUT UR12, UR12, 0x3fff, URZ, 0xc0, !UPT ;  /* 0x00003fff0c0c7892 */ /* 0x000fe4000f8ec0ff */
[----:B------:R-:W-:Y:S02]  /*2f80*/  USEL UR10, UR5, 0x1, !UP0 ;  /* 0x00000001050a7887 */ /* 0x000fe4000c000000 */
[----:B------:R-:W-:Y:S02]  /*2f90*/  ULOP3.LUT UR11, UR11, 0x10000, URZ, 0xfc, !UPT ;  /* 0x000100000b0b7892 */ /* 0x000fe4000f8efcff */
[----:B------:R-:W-:-:S02]  /*2fa0*/  ULOP3.LUT UR12, UR12, 0x10000, URZ, 0xfc, !UPT ;  /* 0x000100000c0c7892 */ /* 0x000fc4000f8efcff */
[----:B------:R-:W-:Y:S02]  /*2fb0*/  UIADD3 UR10, UPT, UPT, -UR10, URZ, URZ ;  /* 0x000000ff0a0a7290 */ /* 0x000fe4000fffe1ff */
[----:B--2---:R-:W-:Y:S01]  /*2fc0*/  UISETP.GE.AND UP3, UPT, UR4, 0x1, UPT ;  /* 0x000000010400788c */ /* 0x004fe2000bf66270 */
[----:B-1----:R-:W-:-:S15]  /*2fd0*/  R2UR UR19, R0 ;  /* 0x00000000001372ca */ /* 0x002fde00000e0000 */
.L_x_61:
[----:B------:R-:W-:Y:S02]  /*2fe0*/  LEA R0, R10, UR6, 0x3 ;  /* 0x000000060a007c11 */ /* 0x000fe4000f8e18ff */
[----:B------:R-:W-:Y:S02]  /*2ff0*/  SHF.L.U32 R5, R9, 0x1f, RZ ;  /* 0x0000001f09057819 */ /* 0x000fe400000006ff */
[----:B------:R-:W-:Y:S01]  /*3000*/  PLOP3.LUT P0, PT, PT, PT, UP3, 0x80, 0x8 ;  /* 0x000000000008781c */ /* 0x000fe20003f0f038 */
[----:B------:R-:W-:Y:S01]  /*3010*/  VIADD R3, R0, 0xc0 ;  /* 0x000000c000037836 */ /* 0x000fe20000000000 */
[----:B-1----:R-:W1:Y:S02]  /*3020*/  SYNCS.PHASECHK.TRANS64.TRYWAIT P1, [R0+URZ+0xb0], R5 ;  /* 0x0000b005000075a7 */ /* 0x002e6400080211ff */
[----:B-1--4-:R-:W-:Y:S09]  /*3030*/  @!P1 BRA `(.L_x_55) ;  /* 0x0000008400109947 */ /* 0x012ff20003800000 */
.L_x_147:
[----:B------:R-:W-:Y:S01]  /*3040*/  LEA R4, R10, UR6, 0x4 ;  /* 0x000000060a047c11 */ /* 0x000fe2000f8e20ff */
[----:B------:R-:W-:Y:S01]  /*3050*/  @UP3 ULEA UR4, UR17, UR6, 0x3 ;  /* 0x0000000611043291 */ /* 0x000fe2000f8e18ff */
[----:B------:R-:W-:Y:S01]  /*3060*/  PLOP3.LUT P2, PT, PT, PT, PT, 0x80, 0x8 ;  /* 0x000000000008781c */ /* 0x000fe20003f4f070 */
[----:B------:R-:W-:Y:S01]  /*3070*/  ULEA UR9, UR18, UR6, 0x3 ;  /* 0x0000000612097291 */ /* 0x000fe2000f8e18ff */
[----:B------:R-:W-:Y:S02]  /*3080*/  PRMT R3, RZ, 0x654, R3 ;  /* 0x00000654ff037816 */ /* 0x000fe40000000003 */
[----:B-1----:R-:W1:Y:S01]  /*3090*/  LDS.128 R4, [R4+0x120] ;  /* 0x0001200004047984 */ /* 0x002e620000000c00 */
[----:B------:R-:W-:Y:S02]  /*30a0*/  @P0 SHF.L.U32 R2, R8, 0x1f, RZ ;  /* 0x0000001f08020819 */ /* 0x000fe400000006ff */
[----:B------:R-:W-:Y:S01]  /*30b0*/  SHF.L.U32 R0, R11, 0x1f, RZ ;  /* 0x0000001f0b007819 */ /* 0x000fe200000006ff */
[----:B------:R-:W-:Y:S01]  /*30c0*/  @!PT LDS RZ, [RZ] ;  /* 0x00000000fffff984 */ /* 0x000fe20000000800 */
[----:B------:R-:W-:Y:S01]  /*30d0*/  @!PT LDS RZ, [RZ] ;  /* 0x00000000fffff984 */ /* 0x000fe20000000800 */
[----:B------:R-:W-:Y:S01]  /*30e0*/  @!PT LDS RZ, [RZ] ;  /* 0x00000000fffff984 */ /* 0x000fe20000000800 */
[----:B------:R-:W-:Y:S01]  /*30f0*/  @!PT LDS RZ, [RZ] ;  /* 0x00000000fffff984 */ /* 0x000fe20000000800 */
[----:B------:R2:W-:Y:S06]  /*3100*/  MEMBAR.ALL.CTA ;  /* 0x0000000000007992 */ /* 0x0005ec0000008000 */
[----:B--2---:R-:W2:Y:S02]  /*3110*/  FENCE.VIEW.ASYNC.S ;  /* 0x00000000000073c6 */ /* 0x004ea40000000000 */
[----:B--2---:R2:W-:Y:S01]  /*3120*/  SYNCS.ARRIVE.TRANS64.RED.A1T0 RZ, [R3+URZ], RZ ;  /* 0x000000ff03ff79a7 */ /* 0x0045e200081004ff */
[----:B------:R2:W4:Y:S01]  /*3130*/  @P0 SYNCS.PHASECHK.TRANS64.TRYWAIT P2, [UR4], R2 ;  /* 0x00000002ff0005a7 */ /* 0x0005220008041104 */
[----:B-1----:R-:W-:Y:S01]  /*3140*/  LOP3.LUT P1, RZ, R6, 0x1, RZ, 0xc0, !PT ;  /* 0x0000000106ff7812 */ /* 0x002fe2000782c0ff */
[----:B------:R-:W1:Y:S02]  /*3150*/  SYNCS.PHASECHK.TRANS64.TRYWAIT P0, [UR9+0xe0], R0 ;  /* 0x0000e000ff0075a7 */ /* 0x000e640008001109 */
[----:B-12-4-:R-:W-:Y:S10]  /*3160*/  @!P0 BRA `(.L_x_56) ;  /* 0x0000008000d88947 */ /* 0x016ff40003800000 */
.L_x_149:
[----:B------:R-:W-:Y:S01]  /*3170*/  IADD3 R10, PT, PT, R10, 0x1, RZ ;  /* 0x000000010a0a7810 */ /* 0x000fe20007ffe0ff */
[----:B------:R-:W-:Y:S06]  /*3180*/  BRA.U !UP3, `(.L_x_57) ;  /* 0x000000010b887547 */ /* 0x000fec000b800000 */
[----:B------:R-:W-:Y:S02]  /*3190*/  ULEA UR8, UR18, UR19, 0x8 ;  /* 0x0000001312087291 */ /* 0x000fe4000f8e40ff */
[----:B------:R-:W-:Y:S01]  /*31a0*/  UPLOP3.LUT UP4, UPT, UPT, UPT, UPT, 0x40, 0x4 ;  /* 0x000000000004789c */ /* 0x000fe20003f8e870 */
[----:B------:R-:W-:Y:S01]  /*31b0*/  UMOV UR16, UR10 ;  /* 0x0000000a00107c82 */ /* 0x000fe20008000000 */
[----:B------:R-:W-:Y:S01]  /*31c0*/  UMOV UR15, UR5 ;  /* 0x00000005000f7c82 */ /* 0x000fe20008000000 */
[----:B------:R-:W-:-:S08]  /*31d0*/  UMOV UR14, UR17 ;  /* 0x00000011000e7c82 */ /* 0x000fd00008000000 */
.L_x_60:
[----:B------:R-:W-:Y:S02]  /*31e0*/  UIADD3 UR16, UPT, UPT, UR16, 0x1, URZ ;  /* 0x0000000110107890 */ /* 0x000fe4000fffe0ff */
[----:B--2---:R-:W-:Y:S02]  /*31f0*/  ULEA UR7, UR14, UR6, 0x3 ;  /* 0x000000060e077291 */ /* 0x004fe4000f8e18ff */
[----:B------:R-:W-:Y:S01]  /*3200*/  UISETP.NE.AND UP0, UPT, UR16, URZ, UPT ;  /* 0x000000ff1000728c */ /* 0x000fe2000bf05270 */
[----:B----4-:R-:W-:Y:S10]  /*3210*/  @P2 BRA `(.L_x_58) ;  /* 0x00000000000c2947 */ /* 0x010ff40003800000 */
[----:B-1----:R-:W-:Y:S04]  /*3220*/  SHF.L.U32 R3, R8, 0x1f, RZ ;  /* 0x0000001f08037819 */ /* 0x002fe800000006ff */
[----:B------:R-:W1:Y:S02]  /*3230*/  SYNCS.PHASECHK.TRANS64.TRYWAIT P0, [UR7], R3 ;  /* 0x00000003ff0075a7 */ /* 0x000e640008001107 */
[----:B-1----:R-:W-:Y:S05]  /*3240*/  @!P0 BRA `(.L_x_59) ;  /* 0x0000008000b88947 */ /* 0x002fea0003800000 */
.L_x_58:
[----:B------:R-:W-:Y:S01]  /*3250*/  UISETP.NE.AND UP1, UPT, UR15, 0x1, UPT ;  /* 0x000000010f00788c */ /* 0x000fe2000bf25270 */
[----:B------:R-:W-:Y:S01]  /*3260*/  PLOP3.LUT P2, PT, PT, PT, PT, 0x80, 0x8 ;  /* 0x000000000008781c */ /* 0x000fe20003f4f070 */
[----:B------:R-:W-:Y:S02]  /*3270*/  UIADD3 UR17, UPT, UPT, UR14, 0x1, URZ ;  /* 0x000000010e117890 */ /* 0x000fe4000fffe0ff */
[----:B------:R-:W-:Y:S02]  /*3280*/  ULEA UR22, UR14, UR12, 0x9 ;  /* 0x0000000c0e167291 */ /* 0x000fe4000f8e48ff */
[----:B------:R-:W-:Y:S01]  /*3290*/  UISETP.NE.AND UP2, UPT, UR17, 0x6, UPT ;  /* 0x000000061100788c */ /* 0x000fe2000bf45270 */
[----:B------:R-:W-:Y:S01]  /*32a0*/  PLOP3.LUT P0, PT, PT, PT, UP1, 0x80, 0x8 ;  /* 0x000000000008781c */ /* 0x000fe20003f0f018 */
[----:B------:R-:W-:Y:S02]  /*32b0*/  ULEA UR24, UR14, UR11, 0x8 ;  /* 0x0000000b0e187291 */ /* 0x000fe4000f8e40ff */
[----:B------:R-:W-:Y:S02]  /*32c0*/  USEL UR13, URZ, 0x1, UP2 ;  /* 0x00000001ff0d7887 */ /* 0x000fe40009000000 */
[----:B------:R-:W-:Y:S02]  /*32d0*/  USEL UR17, UR17, URZ, UP2 ;  /* 0x000000ff11117287 */ /* 0x000fe40009000000 */
[----:B------:R-:W-:Y:S02]  /*32e0*/  UIADD3 UR7, UPT, UPT, UR7, 0x30, URZ ;  /* 0x0000003007077890 */ /* 0x000fe4000fffe0ff */
[----:B------:R-:W-:Y:S01]  /*32f0*/  @UP1 ULEA UR4, UR17, UR6, 0x3 ;  /* 0x0000000611041291 */ /* 0x000fe2000f8e18ff */
[----:B------:R-:W-:Y:S01]  /*3300*/  LOP3.LUT R8, R8, UR13, RZ, 0x3c, !PT ;  /* 0x0000000d08087c12 */ /* 0x000fe2000f8e3cff */
[----:B------:R-:W-:Y:S01]  /*3310*/  UMOV UR23, 0xc0004010 ;  /* 0xc000401000177882 */ /* 0x000fe20000000000 */
[----:B------:R-:W-:Y:S01]  /*3320*/  UMOV UR25, 0xc0004010 ;  /* 0xc000401000197882 */ /* 0x000fe20000000000 */
[----:B------:R-:W-:Y:S01]  /*3330*/  UIADD3 UR15, UPT, UPT, UR15, -0x1, URZ ;  /* 0xffffffff0f0f7890 */ /* 0x000fe2000fffe0ff */
[----:B-1----:R-:W-:Y:S01]  /*3340*/  @P0 SHF.L.U32 R0, R8, 0x1f, RZ ;  /* 0x0000001f08000819 */ /* 0x002fe200000006ff */
[----:B------:R-:W-:Y:S03]  /*3350*/  UMOV UR14, UR17 ;  /* 0x00000011000e7c82 */ /* 0x000fe60008000000 */
[----:B------:R2:W4:Y:S01]  /*3360*/  @P0 SYNCS.PHASECHK.TRANS64.TRYWAIT P2, [UR4], R0 ;  /* 0x00000000ff0005a7 */ /* 0x0005220008041104 */
[----:B------:R2:W-:Y:S01]  /*3370*/  UTCQMMA gdesc[UR24], gdesc[UR22], tmem[UR8], tmem[UR20], idesc[UR21], UP4 ;  /* 0x00ff1416180075ea */ /* 0x0005e2000a000308 */
[----:B------:R-:W-:Y:S01]  /*3380*/  UPLOP3.LUT UP4, UPT, UPT, UPT, UPT, 0x80, 0x8 ;  /* 0x000000000008789c */ /* 0x000fe20003f8f070 */
[----:B------:R2:W-:Y:S01]  /*3390*/  UTCBAR [UR7], URZ ;  /* 0x000000ff070073e9 */ /* 0x0005e200080000ff */
[----:B------:R-:W-:Y:S09]  /*33a0*/  BRA.U UP0, `(.L_x_60) ;  /* 0xfffffffd008c7547 */ /* 0x000ff2000b83ffff */
.L_x_57:
[----:B------:R-:W-:Y:S01]  /*33b0*/  UIADD3 UR18, UPT, UPT, UR18, 0x1, URZ ;  /* 0x0000000112127890 */ /* 0x000fe2000fffe0ff */
[C---:B------:R-:W-:Y:S01]  /*33c0*/  ISETP.NE.AND P0, PT, R10.reuse, 0x2, PT ;  /* 0x000000020a00780c */ /* 0x040fe20003f05270 */
[----:B------:R-:W-:Y:S02]  /*33d0*/  UIADD3 UR9, UPT, UPT, UR9, 0xd0, URZ ;  /* 0x000000d009097890 */ /* 0x000fe4000fffe0ff */
[----:B------:R-:W-:Y:S01]  /*33e0*/  UISETP.NE.AND UP0, UPT, UR18, 0x2, UPT ;  /* 0x000000021200788c */ /* 0x000fe2000bf05270 */
[----:B-12---:R-:W-:Y:S02]  /*33f0*/  SEL R0, RZ, 0x1, P0 ;  /* 0x00000001ff007807 */ /* 0x006fe40000000000 */
[----:B------:R-:W-:Y:S01]  /*3400*/  SEL R10, R10, RZ, P0 ;  /* 0x000000ff0a0a7207 */ /* 0x000fe20000000000 */
[----:B------:R-:W-:Y:S01]  /*3410*/  USEL UR4, URZ, 0x1, UP0 ;  /* 0x00000001ff047887 */ /* 0x000fe20008000000 */
[----:B------:R-:W-:Y:S01]  /*3420*/  LOP3.LUT R9, R9, R0, RZ, 0x3c, !PT ;  /* 0x0000000009097212 */ /* 0x000fe200078e3cff */
[----:B------:R-:W-:Y:S01]  /*3430*/  USEL UR18, UR18, URZ, UP0 ;  /* 0x000000ff12127287 */ /* 0x000fe20008000000 */
[----:B------:R1:W-:Y:S03]  /*3440*/  UTCBAR [UR9], URZ ;  /* 0x000000ff090073e9 */ /* 0x0003e600080000ff */
[----:B------:R-:W-:Y:S01]  /*3450*/  LOP3.LUT R11, R11, UR4, RZ, 0x3c, !PT ;  /* 0x000000040b0b7c12 */ /* 0x000fe2000f8e3cff */
[----:B------:R-:W-:Y:S07]  /*3460*/  @P1 BRA `(.L_x_61) ;  /* 0xfffffff800dc1947 */ /* 0x000fee000383ffff */
[----:B------:R-:W2:Y:S01]  /*3470*/  S2UR UR4, SR_CgaCtaId ;  /* 0x00000000000479c3 */ /* 0x000ea20000008800 */
[----:B------:R-:W-:Y:S01]  /*3480*/  ELECT P0, URZ, PT ;  /* 0x0000000000ff782f */ /* 0x000fe20003800000 */
[----:B------:R-:W-:Y:S01]  /*3490*/  IMAD.MOV.U32 R0, RZ, RZ, 0x1 ;  /* 0x00000001ff007424 */ /* 0x000fe200078e00ff */
[----:B------:R-:W-:Y:S01]  /*34a0*/  UIADD3 UR6, UPT, UPT, UR6, 0xe0, URZ ;  /* 0x000000e006067890 */ /* 0x000fe2000fffe0ff */
[----:B------:R-:W-:Y:S01]  /*34b0*/  SHF.L.U32 R3, R11, 0x1f, RZ ;  /* 0x0000001f0b037819 */ /* 0x000fe200000006ff */
[----:B------:R-:W-:-:S03]  /*34c0*/  UMOV UR5, 0x40 ;  /* 0x0000004000057882 */ /* 0x000fc60000000000 */
[----:B------:R-:W-:Y:S01]  /*34d0*/  UVIRTCOUNT.DEALLOC.SMPOOL 0x80 ;  /* 0x000000800000784c */ /* 0x000fe20000000000 */
[----:B--2---:R-:W-:Y:S02]  /*34e0*/  ULEA UR4, UR4, UR5, 0x18 ;  /* 0x0000000504047291 */ /* 0x004fe4000f8ec0ff */
[----:B------:R-:W-:-:S07]  /*34f0*/  ULEA UR5, UR18, UR6, 0x3 ;  /* 0x0000000612057291 */ /* 0x000fce000f8e18ff */
[----:B------:R2:W-:Y:S02]  /*3500*/  @P0 STS.U8 [UR4+0x1c], R0 ;  /* 0x00001c00ff000988 */ /* 0x0005e40008000004 */
[----:B------:R-:W3:Y:S02]  /*3510*/  SYNCS.PHASECHK.TRANS64.TRYWAIT P0, [UR5], R3 ;  /* 0x00000003ff0075a7 */ /* 0x000ee40008001105 */
[----:B--23--:R-:W-:Y:S05]  /*3520*/  @!P0 BRA `(.L_x_62) ;  /* 0x0000008000188947 */ /* 0x00cfea0003800000 */
.L_x_152:
[----:B------:R-:W-:-:S04]  /*3530*/  UIADD3 UR7, UPT, UPT, UR18, 0x1, URZ ;  /* 0x0000000112077890 */ /* 0x000fc8000fffe0ff */
[----:B------:R-:W-:-:S04]  /*3540*/  UISETP.NE.AND UP0, UPT, UR7, 0x2, UPT ;  /* 0x000000020700788c */ /* 0x000fc8000bf05270 */
[----:B------:R-:W-:Y:S02]  /*3550*/  USEL UR5, URZ, 0x1, UP0 ;  /* 0x00000001ff057887 */ /* 0x000fe40008000000 */
[----:B------:R-:W-:-:S04]  /*3560*/  USEL UR7, UR7, URZ, UP0 ;  /* 0x000000ff07077287 */ /* 0x000fc80008000000 */
[----:B------:R-:W-:Y:S01]  /*3570*/  ULEA UR7, UR7, UR6, 0x3 ;  /* 0x0000000607077291 */ /* 0x000fe2000f8e18ff */
[----:B--2---:R-:W-:-:S04]  /*3580*/  LOP3.LUT R3, R11, UR5, RZ, 0x3c, !PT ;  /* 0x000000050b037c12 */ /* 0x004fc8000f8e3cff */
[----:B------:R-:W-:-:S04]  /*3590*/  SHF.L.U32 R3, R3, 0x1f, RZ ;  /* 0x0000001f03037819 */ /* 0x000fc800000006ff */
[----:B------:R-:W2:Y:S02]  /*35a0*/  SYNCS.PHASECHK.TRANS64.TRYWAIT P0, [UR7], R3 ;  /* 0x00000003ff0075a7 */ /* 0x000ea40008001107 */
[----:B--2---:R-:W-:Y:S05]  /*35b0*/  @!P0 BRA `(.L_x_63) ;  /* 0x00000080000c8947 */ /* 0x004fea0003800000 */
.L_x_154:
[----:B------:R-:W-:Y:S01]  /*35c0*/  NOP ;  /* 0x0000000000007918 */ /* 0x000fe20000000000 */
[----:B--2---:R-:W2:Y:S01]  /*35d0*/  LDS R0, [UR4+0x14] ;  /* 0x00001404ff007984 */ /* 0x004ea20008000800 */
[----:B------:R-:W-:Y:S01]  /*35e0*/  ULOP3.LUT UR6, UR19, 0xffff, URZ, 0xc0, !UPT ;  /* 0x0000ffff13067892 */ /* 0x000fe2000f8ec0ff */
[----:B------:R-:W-:Y:S01]  /*35f0*/  UMOV UR8, 0xffff ;  /* 0x0000ffff00087882 */ /* 0x000fe20000000000 */
[----:B------:R-:W-:Y:S02]  /*3600*/  UMOV UR5, 0x1 ;  /* 0x0000000100057882 */ /* 0x000fe40000000000 */
[----:B------:R-:W-:-:S04]  /*3610*/  USHF.R.U32.HI UR6, URZ, 0x5, UR6 ;  /* 0x00000005ff067899 */ /* 0x000fc80008011606 */
[----:B------:R-:W-:Y:S02]  /*3620*/  USHF.L.U32 UR8, UR8, UR6, URZ ;  /* 0x0000000608087299 */ /* 0x000fe400080006ff */
[----:B------:R-:W-:-:S04]  /*3630*/  USHF.L.U32 UR5, UR5, UR6, URZ ;  /* 0x0000000605057299 */ /* 0x000fc800080006ff */
[----:B--2---:R-:W-:-:S04]  /*3640*/  LOP3.LUT R0, R0, UR8, RZ, 0xc0, !PT ;  /* 0x0000000800007c12 */ /* 0x004fc8000f8ec0ff */
[----:B------:R-:W-:-:S13]  /*3650*/  ISETP.NE.AND P0, PT, R0, UR8, PT ;  /* 0x0000000800007c0c */ /* 0x000fda000bf05270 */
[----:B------:R-:W-:Y:S05]  /*3660*/  @P0 BRA `(.L_x_64) ;  /* 0x0000000000580947 */ /* 0x000fea0003800000 */
[----:B------:R-:W2:Y:S02]  /*3670*/  LDS R0, [UR4+0x18] ;  /* 0x00001804ff007984 */ /* 0x000ea40008000800 */
[----:B--2---:R-:W-:-:S04]  /*3680*/  LOP3.LUT R0, R0, UR5, RZ, 0xc0, !PT ;  /* 0x0000000500007c12 */ /* 0x004fc8000f8ec0ff */
[----:B------:R-:W-:-:S13]  /*3690*/  ISETP.NE.AND P0, PT, R0, UR5, PT ;  /* 0x0000000500007c0c */ /* 0x000fda000bf05270 */
[----:B------:R-:W-:Y:S05]  /*36a0*/  @P0 BRA `(.L_x_65) ;  /* 0x00000000003c0947 */ /* 0x000fea0003800000 */
[----:B------:R-:W2:Y:S01]  /*36b0*/  S2R R2, SR_LANEID ;  /* 0x0000000000027919 */ /* 0x000ea20000000000 */
[----:B------:R-:W-:Y:S01]  /*36c0*/  ULOP3.LUT UR8, URZ, UR8, URZ, 0x33, !UPT ;  /* 0x00000008ff087292 */ /* 0x000fe2000f8e33ff */
[----:B------:R-:W-:Y:S01]  /*36d0*/  LOP3.LUT R4, RZ, UR5, RZ, 0x33, !PT ;  /* 0x00000005ff047c12 */ /* 0x000fe2000f8e33ff */
[----:B------:R-:W-:Y:S02]  /*36e0*/  VOTEU.ANY UR7, UPT, PT ;  /* 0x0000000000077886 */ /* 0x000fe400038e0100 */
[----:B------:R-:W-:Y:S01]  /*36f0*/  UFLO.U32 UR7, UR7 ;  /* 0x00000007000772bd */ /* 0x000fe200080e0000 */
[----:B------:R-:W3:Y:S01]  /*3700*/  REDUX UR5, R4 ;  /* 0x00000000040573c4 */ /* 0x000ee20000000000 */
[----:B------:R-:W-:-:S06]  /*3710*/  IMAD.U32 R0, RZ, RZ, UR8 ;  /* 0x00000008ff007e24 */ /* 0x000fcc000f8e00ff */
[----:B------:R1:W-:Y:S01]  /*3720*/  UTCATOMSWS.AND URZ, UR8 ;  /* 0x0000000800ff79e3 */ /* 0x0003e20008000000 */
[----:B------:R-:W4:Y:S01]  /*3730*/  REDUX UR6, R0 ;  /* 0x00000000000673c4 */ /* 0x000f220000000000 */
[----:B--2---:R-:W-:Y:S01]  /*3740*/  ISETP.EQ.U32.AND P0, PT, R2, UR7, PT ;  /* 0x0000000702007c0c */ /* 0x004fe2000bf02070 */
[----:B---3--:R-:W-:Y:S01]  /*3750*/  IMAD.U32 R2, RZ, RZ, UR5 ;  /* 0x00000005ff027e24 */ /* 0x008fe2000f8e00ff */
[----:B----4-:R-:W-:-:S11]  /*3760*/  MOV R3, UR6 ;  /* 0x0000000600037c02 */ /* 0x010fd60008000f00 */
[----:B------:R1:W-:Y:S04]  /*3770*/  @P0 ATOMS.AND RZ, [UR4+0x14], R3 ;  /* 0x00001403ffff098c */ /* 0x0003e8000a800004 */
[----:B------:R1:W-:Y:S01]  /*3780*/  @P0 ATOMS.AND RZ, [UR4+0x18], R2 ;  /* 0x00001802ffff098c */ /* 0x0003e2000a800004 */
[----:B------:R-:W-:Y:S05]  /*3790*/  BRA `(.L_x_66) ;  /* 0x0000000000147947 */ /* 0x000fea0003800000 */
.L_x_65:
[----:B------:R-:W-:Y:S02]  /*37a0*/  MOV R2, 0x37c0 ;  /* 0x000037c000027802 */ /* 0x000fe40000000f00 */
[----:B-1--45:R-:W-:Y:S05]  /*37b0*/  CALL.REL.NOINC `($__internal_0_$__cuda_sm10x_tcgen05_guardrail_trap_col_being_dealloced_not_returned_by_alloc) ;  /* 0x0000008000f07944 */ /* 0x032fea0003c00000 */
[----:B------:R-:W-:Y:S05]  /*37c0*/  BRA `(.L_x_66) ;  /* 0x0000000000087947 */ /* 0x000fea0003800000 */
.L_x_64:
[----:B------:R-:W-:Y:S02]  /*37d0*/  MOV R2, 0x37f0 ;  /* 0x000037f000027802 */ /* 0x000fe40000000f00 */
[----:B-1--45:R-:W-:Y:S05]  /*37e0*/  CALL.REL.NOINC `($__internal_2_$__cuda_sm10x_tcgen05_guardrail_trap_unallocated_columns_being_dealloced) ;  /* 0x0000008000fc7944 */ /* 0x032fea0003c00000 */
.L_x_66:
[----:B------:R-:W-:Y:S01]  /*37f0*/  NOP ;  /* 0x0000000000007918 */ /* 0x000fe20000000000 */
[----:B-1----:R-:W-:Y:S05]  /*3800*/  EXIT ;  /* 0x000000000000794d */ /* 0x002fea0003800000 */
.L_x_50:
[----:B------:R-:W-:-:S09]  /*3810*/  UISETP.NE.OR UP2, UPT, UR8, 0x3, !UP2 ;  /* 0x000000030800788c */ /* 0x000fd2000d745670 */
[----:B------:R-:W-:Y:S05]  /*3820*/  BRA.U UP2, `(.L_x_67) ;  /* 0x0000001102147547 */ /* 0x000fea000b800000 */
[----:B------:R-:W1:Y:S01]  /*3830*/  LDC R0, c[0x0][0xb30] ;  /* 0x0002cc00ff007b82 */ /* 0x000e620000000800 */
[----:B------:R-:W2:Y:S01]  /*3840*/  LDCU.64 UR8, c[0x0][0x888] ;  /* 0x00011100ff0877ac */ /* 0x000ea20008000a00 */
[----:B------:R-:W-:Y:S02]  /*3850*/  HFMA2 R29, -RZ, RZ, 0, 0 ;  /* 0x00000000ff1d7431 */ /* 0x000fe400000001ff */
[----:B------:R-:W-:Y:S01]  /*3860*/  IMAD.MOV.U32 R31, RZ, RZ, 0x1 ;  /* 0x00000001ff1f7424 */ /* 0x000fe200078e00ff */
[----:B------:R-:W-:Y:S01]  /*3870*/  MOV R23, 0x2000 ;  /* 0x0000200000177802 */ /* 0x000fe20000000f00 */
[----:B------:R-:W4:Y:S01]  /*3880*/  LDCU.64 UR4, c[0x0][0x890] ;  /* 0x00011200ff0477ac */ /* 0x000f220008000a00 */
[----:B------:R-:W-:Y:S01]  /*3890*/  IMAD.MOV.U32 R30, RZ, RZ, RZ ;  /* 0x000000ffff1e7224 */ /* 0x000fe200078e00ff */
[----:B------:R-:W3:Y:S01]  /*38a0*/  LDC R19, c[0x0][0x370] ;  /* 0x0000dc00ff137b82 */ /* 0x000ee20000000800 */
[----:B------:R-:W-:Y:S01]  /*38b0*/  UMOV UR7, 0x400 ;  /* 0x0000040000077882 */ /* 0x000fe20000000000 */
[----:B------:R-:W-:-:S02]  /*38c0*/  UPLOP3.LUT UP1, UPT, UPT, UPT, UPT, 0x40, 0x4 ;  /* 0x000000000004789c */ /* 0x000fc40003f2e870 */
[----:B------:R-:W-:-:S04]  /*38d0*/  ULEA UR7, UR37, UR7, 0x18 ;  /* 0x0000000725077291 */ /* 0x000fc8000f8ec0ff */
[----:B------:R-:W3:Y:S01]  /*38e0*/  LDC R2, c[0x0][0xb0c] ;  /* 0x0002c300ff027b82 */ /* 0x000ee20000000800 */
[----:B------:R-:W-:Y:S02]  /*38f0*/  UIADD3 UR13, UPT, UPT, UR7, 0x78, URZ ;  /* 0x00000078070d7890 */ /* 0x000fe4000fffe0ff */
[----:B--2---:R-:W-:Y:S02]  /*3900*/  UISETP.NE.U32.AND UP2, UPT, UR8, URZ, UPT ;  /* 0x000000ff0800728c */ /* 0x004fe4000bf45070 */
[----:B------:R-:W-:Y:S02]  /*3910*/  UIADD3 UR33, UPT, UPT, UR7, 0x60, URZ ;  /* 0x0000006007217890 */ /* 0x000fe4000fffe0ff */
[----:B----4-:R-:W-:Y:S01]  /*3920*/  UISETP.NE.U32.AND UP3, UPT, UR4, URZ, UPT ;  /* 0x000000ff0400728c */ /* 0x010fe2000bf65070 */
[----:B------:R-:W2:Y:S01]  /*3930*/  LDC R18, c[0x0][0xb20] ;  /* 0x0002c800ff127b82 */ /* 0x000ea20000000800 */
[----:B-1----:R-:W-:Y:S01]  /*3940*/  ISETP.NE.AND P1, PT, R0, 0x1, PT ;  /* 0x000000010000780c */ /* 0x002fe20003f25270 */
[----:B------:R-:W-:-:S02]  /*3950*/  UISETP.NE.AND.EX UP2, UPT, UR9, URZ, UPT, UP2 ;  /* 0x000000ff0900728c */ /* 0x000fc4000bf45320 */
[----:B------:R-:W-:Y:S02]  /*3960*/  UIADD3 UR25, UPT, UPT, UR7, 0x68, URZ ;  /* 0x0000006807197890 */ /* 0x000fe4000fffe0ff */
[----:B------:R-:W-:Y:S02]  /*3970*/  UIADD3 UR17, UPT, UPT, UR7, 0x70, URZ ;  /* 0x0000007007117890 */ /* 0x000fe4000fffe0ff */
[----:B------:R-:W1:Y:S01]  /*3980*/  LDC.64 R32, c[0x0][0x348] ;  /* 0x0000d200ff207b82 */ /* 0x000e620000000a00 */
[----:B------:R-:W-:Y:S02]  /*3990*/  UPRMT UR13, UR37, 0x654, UR13 ;  /* 0x00000654250d7896 */ /* 0x000fe4000800000d */
[----:B------:R-:W-:-:S05]  /*39a0*/  UISETP.NE.AND.EX UP3, UPT, UR5, URZ, UPT, UP3 ;  /* 0x000000ff0500728c */ /* 0x000fca000bf65330 */
[----:B------:R-:W4:Y:S08]  /*39b0*/  LDC.64 R16, c[0x0][0xb10] ;  /* 0x0002c400ff107b82 */ /* 0x000f300000000a00 */
[----:B------:R-:W1:Y:S08]  /*39c0*/  LDC.64 R6, c[0x0][0xb18] ;  /* 0x0002c600ff067b82 */ /* 0x000e700000000a00 */
[----:B------:R-:W1:Y:S08]  /*39d0*/  LDC.64 R4, c[0x0][0xb28] ;  /* 0x0002ca00ff047b82 */ /* 0x000e700000000a00 */
[----:B--23--:R-:W1:Y:S02]  /*39e0*/  LDC R22, c[0x0][0x374] ;  /* 0x0000dd00ff167b82 */ /* 0x00ce640000000800 */
.L_x_78:
[C---:B------:R-:W-:Y:S02]  /*39f0*/  LEA R0, R30.reuse, UR7, 0x3 ;  /* 0x000000071e007c11 */ /* 0x040fe4000f8e18ff */
[----:B------:R-:W-:Y:S02]  /*3a00*/  SHF.L.U32 R3, R29, 0x1f, RZ ;  /* 0x0000001f1d037819 */ /* 0x000fe400000006ff */
[----:B------:R-:W-:Y:S02]  /*3a10*/  LEA R24, R30, UR7, 0x4 ;  /* 0x000000071e187c11 */ /* 0x000fe4000f8e20ff */
[----:B--2---:R-:W2:Y:S02]  /*3a20*/  SYNCS.PHASECHK.TRANS64.TRYWAIT P0, [R0+URZ+0xb0], R3 ;  /* 0x0000b003000075a7 */ /* 0x004ea400080011ff */
[----:B--2---:R-:W-:Y:S05]  /*3a30*/  @!P0 BRA `(.L_x_68) ;  /* 0x0000007c00048947 */ /* 0x004fea0003800000 */
.L_x_155:
[----:B------:R-:W-:Y:S01]  /*3a40*/  ISETP.GE.AND P0, PT, R72, 0x1, PT ;  /* 0x000000014800780c */ /* 0x000fe20003f06270 */
[----:B------:R-:W3:Y:S01]  /*3a50*/  LDS.128 R24, [R24+0x120] ;  /* 0x0001200018187984 */ /* 0x000ee20000000c00 */
[----:B--2---:R-:W-:Y:S01]  /*3a60*/  VIADD R0, R0, 0xc0 ;  /* 0x000000c000007836 */ /* 0x004fe20000000000 */
[----:B------:R-:W-:Y:S01]  /*3a70*/  @!PT LDS RZ, [RZ] ;  /* 0x00000000fffff984 */ /* 0x000fe20000000800 */
[----:B------:R-:W-:Y:S01]  /*3a80*/  @!PT LDS RZ, [RZ] ;  /* 0x00000000fffff984 */ /* 0x000fe20000000800 */
[----:B------:R-:W-:Y:S01]  /*3a90*/  @!PT LDS RZ, [RZ] ;  /* 0x00000000fffff984 */ /* 0x000fe20000000800 */
[----:B------:R-:W-:Y:S01]  /*3aa0*/  @!PT LDS RZ, [RZ] ;  /* 0x00000000fffff984 */ /* 0x000fe20000000800 */
[----:B------:R2:W-:Y:S06]  /*3ab0*/  MEMBAR.ALL.CTA ;  /* 0x0000000000007992 */ /* 0x0005ec0000008000 */
[----:B--2---:R-:W2:Y:S01]  /*3ac0*/  FENCE.VIEW.ASYNC.S ;  /* 0x00000000000073c6 */ /* 0x004ea20000000000 */
[----:B------:R-:W-:Y:S04]  /*3ad0*/  PRMT R0, RZ, 0x654, R0 ;  /* 0x00000654ff007816 */ /* 0x000fe80000000000 */
[----:B--2---:R2:W-:Y:S01]  /*3ae0*/  SYNCS.ARRIVE.TRANS64.RED.A1T0 RZ, [R0+URZ], RZ ;  /* 0x000000ff00ff79a7 */ /* 0x0045e200081004ff */
[----:B---3--:R-:W-:Y:S11]  /*3af0*/  LOP3.LUT P3, RZ, R26, 0x1, RZ, 0xc0, !PT ;  /* 0x000000011aff7812 */ /* 0x008ff6000786c0ff */
[----:B------:R-:W-:Y:S02]  /*3b00*/  @!UPT UIADD3 URZ, UPT, UPT, URZ, URZ, URZ ;  /* 0x000000fffffff290 */ /* 0x000fe4000fffe0ff */
[----:B------:R-:W-:Y:S02]  /*3b10*/  @P3 MOV R13, R24 ;  /* 0x00000018000d3202 */ /* 0x000fe40000000f00 */
[----:B------:R-:W-:Y:S01]  /*3b20*/  @P3 LOP3.LUT R8, R25, 0xffff, RZ, 0xc0, !PT ;  /* 0x0000ffff19083812 */ /* 0x000fe200078ec0ff */
[----:B--2---:R-:W-:Y:S06]  /*3b30*/  @!P0 BRA `(.L_x_69) ;  /* 0x0000000000a48947 */ /* 0x004fec0003800000 */
[----:B-1----:R-:W-:Y:S01]  /*3b40*/  IMAD.HI.U32 R35, R22, R7, RZ ;  /* 0x0000000716237227 */ /* 0x002fe200078e00ff */
[----:B------:R-:W-:Y:S02]  /*3b50*/  ISETP.NE.AND P0, PT, R6, 0x1, PT ;  /* 0x000000010600780c */ /* 0x000fe40003f05270 */
[----:B------:R-:W-:Y:S01]  /*3b60*/  ISETP.NE.AND P2, PT, R72, 0x1, PT ;  /* 0x000000014800780c */ /* 0x000fe20003f45270 */
[----:B----4-:R-:W-:Y:S01]  /*3b70*/  IMAD.HI.U32 R34, R19, R16, RZ ;  /* 0x0000001013227227 */ /* 0x010fe200078e00ff */
[----:B------:R-:W-:Y:S02]  /*3b80*/  SHF.R.U32.HI R35, RZ, R18, R35 ;  /* 0x00000012ff237219 */ /* 0x000fe40000011623 */
[----:B------:R-:W-:Y:S01]  /*3b90*/  ISETP.NE.AND P4, PT, R2, 0x1, PT ;  /* 0x000000010200780c */ /* 0x000fe20003f85270 */
[----:B------:R-:W-:Y:S01]  /*3ba0*/  IMAD.HI.U32 R36, R13, R16, RZ ;  /* 0x000000100d247227 */ /* 0x000fe200078e00ff */
[----:B------:R-:W-:Y:S02]  /*3bb0*/  SHF.R.U32.HI R34, RZ, R17, R34 ;  /* 0x00000011ff227219 */ /* 0x000fe40000011622 */
[----:B------:R-:W-:Y:S01]  /*3bc0*/  SEL R3, R22, R35, !P0 ;  /* 0x0000002316037207 */ /* 0x000fe20004000000 */
[C---:B------:R-:W-:Y:S01]  /*3bd0*/  IMAD.HI.U32 R35, R8.reuse, R7, RZ ;  /* 0x0000000708237227 */ /* 0x040fe200078e00ff */
[----:B------:R-:W-:Y:S02]  /*3be0*/  SEL R11, R19, R34, !P4 ;  /* 0x00000022130b7207 */ /* 0x000fe40006000000 */
[----:B------:R-:W-:Y:S01]  /*3bf0*/  SHF.R.U32.HI R36, RZ, R17, R36 ;  /* 0x00000011ff247219 */ /* 0x000fe20000011624 */
[----:B------:R-:W-:Y:S01]  /*3c00*/  IMAD.HI.U32 R38, R3, R4, RZ ;  /* 0x0000000403267227 */ /* 0x000fe200078e00ff */
[----:B------:R-:W-:Y:S03]  /*3c10*/  SHF.R.U32.HI R35, RZ, R18, R35 ;  /* 0x00000012ff237219 */ /* 0x000fe60000011623 */
[----:B------:R-:W-:Y:S01]  /*3c20*/  IMAD.HI.U32 R34, R11, R4, RZ ;  /* 0x000000040b227227 */ /* 0x000fe200078e00ff */
[----:B------:R-:W-:Y:S02]  /*3c30*/  @P2 SHF.R.U32.HI R3, RZ, R5, R38 ;  /* 0x00000005ff032219 */ /* 0x000fe40000011626 */
[----:B------:R-:W-:Y:S02]  /*3c40*/  SEL R9, R8, R35, !P0 ;  /* 0x0000002308097207 */ /* 0x000fe40004000000 */
[----:B------:R-:W-:Y:S01]  /*3c50*/  @P2 SHF.R.U32.HI R11, RZ, R5, R34 ;  /* 0x00000005ff0b2219 */ /* 0x000fe20000011622 */
[C---:B------:R-:W-:Y:S01]  /*3c60*/  IMAD R10, R72.reuse, R3, RZ ;  /* 0x00000003480a7224 */ /* 0x040fe200078e02ff */
[----:B------:R-:W-:Y:S01]  /*3c70*/  SEL R3, R13, R36, !P4 ;  /* 0x000000240d037207 */ /* 0x000fe20006000000 */
[C---:B------:R-:W-:Y:S03]  /*3c80*/  IMAD.HI.U32 R14, R9.reuse, R4, RZ ;  /* 0x00000004090e7227 */ /* 0x040fe600078e00ff */
[----:B------:R-:W-:Y:S01]  /*3c90*/  ISETP.GE.AND P0, PT, R9, R10, PT ;  /* 0x0000000a0900720c */ /* 0x000fe20003f06270 */
[C---:B------:R-:W-:Y:S01]  /*3ca0*/  IMAD R12, R72.reuse, R11, RZ ;  /* 0x0000000b480c7224 */ /* 0x040fe200078e02ff */
[-C--:B------:R-:W-:Y:S04]  /*3cb0*/  SHF.R.U32.HI R14, RZ, R5.reuse, R14 ;  /* 0x00000005ff0e7219 */ /* 0x080fe8000001160e */
[----:B------:R-:W-:Y:S02]  /*3cc0*/  ISETP.GE.OR P0, PT, R3, R12, P0 ;  /* 0x0000000c0300720c */ /* 0x000fe40000706670 */
[----:B------:R-:W-:Y:S05]  /*3cd0*/  SEL R15, R9, R14, !P2 ;  /* 0x0000000e090f7207 */ /* 0x000fea0005000000 */
[----:B------:R-:W-:Y:S04]  /*3ce0*/  IMAD.MOV R14, RZ, RZ, -R15 ;  /* 0x000000ffff0e7224 */ /* 0x000fe800078e0a0f */
[----:B------:R-:W-:Y:S02]  /*3cf0*/  IMAD R14, R72, R14, R9 ;  /* 0x0000000e480e7224 */ /* 0x000fe400078e0209 */
[C---:B------:R-:W-:Y:S05]  /*3d00*/  @!P0 IMAD.HI.U32 R10, R3.reuse, R4, RZ ;  /* 0x00000004030a8227 */ /* 0x040fea00078e00ff */
[----:B------:R-:W-:Y:S04]  /*3d10*/  @!P0 SHF.R.U32.HI R10, RZ, R5, R10 ;  /* 0x00000005ff0a8219 */ /* 0x000fe8000001160a */
[----:B------:R-:W-:Y:S01]  /*3d20*/  @!P0 SEL R0, R3, R10, !P2 ;  /* 0x0000000a03008207 */ /* 0x000fe20005000000 */
[----:B------:R-:W-:Y:S03]  /*3d30*/  IMAD.MOV R10, RZ, RZ, -R3 ;  /* 0x000000ffff0a7224 */ /* 0x000fe600078e0a03 */
[----:B------:R-:W-:Y:S01]  /*3d40*/  @!P0 IADD3 R15, PT, PT, R15, -R0, RZ ;  /* 0x800000000f0f8210 */ /* 0x000fe20007ffe0ff */
[----:B------:R-:W-:Y:S01]  /*3d50*/  @!P0 IMAD R0, R11, R14, R0 ;  /* 0x0000000e0b008224 */ /* 0x000fe200078e0200 */
[----:B------:R-:W-:Y:S01]  /*3d60*/  IADD3 R11, PT, PT, -R9, RZ, RZ ;  /* 0x000000ff090b7210 */ /* 0x000fe20007ffe1ff */
[----:B------:R-:W-:Y:S02]  /*3d70*/  IMAD R13, R2, R10, R13 ;  /* 0x0000000a020d7224 */ /* 0x000fe400078e020d */
[----:B------:R-:W-:Y:S02]  /*3d80*/  @!P0 IMAD R9, R15, R72, R3 ;  /* 0x000000480f098224 */ /* 0x000fe400078e0203 */
[----:B------:R-:W-:Y:S02]  /*3d90*/  @!P0 IMAD.MOV.U32 R3, RZ, RZ, R0 ;  /* 0x000000ffff038224 */ /* 0x000fe400078e0000 */
[----:B------:R-:W-:Y:S02]  /*3da0*/  IMAD R8, R6, R11, R8 ;  /* 0x0000000b06087224 */ /* 0x000fe400078e0208 */
[----:B------:R-:W-:Y:S02]  /*3db0*/  IMAD R13, R3, R2, R13 ;  /* 0x00000002030d7224 */ /* 0x000fe400078e020d */
[----:B------:R-:W-:Y:S02]  /*3dc0*/  IMAD R8, R9, R6, R8 ;  /* 0x0000000609087224 */ /* 0x000fe400078e0208 */
.L_x_69:
[----:B------:R-:W-:Y:S05]  /*3dd0*/  BRA.U UP1, `(.L_x_70) ;  /* 0x0000000101107547 */ /* 0x000fea000b800000 */
[----:B------:R-:W-:Y:S04]  /*3de0*/  MOV R0, UR6 ;  /* 0x0000000600007c02 */ /* 0x000fe80008000f00 */
[----:B------:R-:W-:Y:S04]  /*3df0*/  SHF.L.U32 R3, R0, 0x1f, RZ ;  /* 0x0000001f00037819 */ /* 0x000fe800000006ff */
[----:B------:R-:W2:Y:S02]  /*3e00*/  SYNCS.PHASECHK.TRANS64.TRYWAIT P0, [UR7+0xa8], R3 ;  /* 0x0000a803ff0075a7 */ /* 0x000ea40008001107 */
[----:B--2---:R-:W-:Y:S05]  /*3e10*/  @!P0 BRA `(.L_x_71) ;  /* 0x0000007800208947 */ /* 0x004fea0003800000 */
.L_x_70:
[----:B------:R-:W-:Y:S02]  /*3e20*/  R2UR UR35, R21 ;  /* 0x00000000152372ca */ /* 0x000fe400000e0000 */
[----:B------:R-:W-:Y:S02]  /*3e30*/  R2UR UR34, R20 ;  /* 0x00000000142272ca */ /* 0x000fe400000e0000 */
[----:B------:R-:W-:Y:S02]  /*3e40*/  ISETP.NE.U32.AND P2, PT, RZ, UR4, PT ;  /* 0x00000004ff007c0c */ /* 0x000fe4000bf45070 */
[----:B------:R-:W-:Y:S02]  /*3e50*/  SHF.L.U32 R12, R31, 0x1f, RZ ;  /* 0x0000001f1f0c7819 */ /* 0x000fe400000006ff */
[----:B------:R-:W-:Y:S05]  /*3e60*/  ISETP.NE.AND.EX P2, PT, RZ, UR5, PT, P2 ;  /* 0x00000005ff007c0c */ /* 0x000fea000bf45320 */
[----:B------:R-:W-:Y:S02]  /*3e70*/  USHF.L.U32 UR35, UR35, 0x7, URZ ;  /* 0x0000000723237899 */ /* 0x000fe400080006ff */
[----:B------:R-:W-:Y:S01]  /*3e80*/  USHF.L.U32 UR34, UR34, 0x8, URZ ;  /* 0x0000000822227899 */ /* 0x000fe200080006ff */
[----:B------:R-:W-:Y:S11]  /*3e90*/  BRA.U !UP3, `(.L_x_72) ;  /* 0x000000010b347547 */ /* 0x000ff6000b800000 */
[----:B------:R-:W-:Y:S01]  /*3ea0*/  UPLOP3.LUT UP0, UPT, UPT, UPT, UP2, 0x80, 0x8 ;  /* 0x000000000008789c */ /* 0x000fe20003f0f020 */
[----:B--2---:R-:W-:Y:S02]  /*3eb0*/  HFMA2 R0, -RZ, RZ, 0, 5.9604644775390625e-08 ;  /* 0x00000001ff007431 */ /* 0x004fe400000001ff */
[----:B------:R-:W-:Y:S03]  /*3ec0*/  IMAD.MOV.U32 R171, RZ, RZ, 0x1 ;  /* 0x00000001ffab7424 */ /* 0x000fe600078e00ff */
[----:B------:R-:W-:Y:S05]  /*3ed0*/  PLOP3.LUT P0, PT, PT, PT, UP0, 0x80, 0x8 ;  /* 0x000000000008781c */ /* 0x000fea0003f0f008 */
[----:B------:R-:W2:Y:S01]  /*3ee0*/  @UP0 LDCU.64 UR10, c[0x0][0x888] ;  /* 0x00011100ff0a07ac */ /* 0x000ea20008000a00 */
[----:B------:R-:W-:Y:S07]  /*3ef0*/  @UP0 UIMAD UR8, UR36, UR4, URZ ;  /* 0x00000004240802a4 */ /* 0x000fee000f8e02ff */
[----:B------:R-:W-:Y:S01]  /*3f00*/  @!P0 PRMT R171, R0, 0x7610, R171 ;  /* 0x0000761000ab8816 */ /* 0x000fe200000000ab */
[----:B--2---:R-:W-:Y:S03]  /*3f10*/  @UP0 UIMAD.WIDE UR10, UR8, 0x4, UR10 ;  /* 0x00000004080a08a5 */ /* 0x004fe6000f8e020a */
[----:B------:R-:W2:Y:S03]  /*3f20*/  @!UP0 LDCU UR8, c[0x0][0x880] ;  /* 0x00011000ff0887ac */ /* 0x000ea60008000800 */
[----:B------:R-:W-:Y:S01]  /*3f30*/  IMAD.U32 R10, RZ, RZ, UR10 ;  /* 0x0000000aff0a7e24 */ /* 0x000fe2000f8e00ff */
[----:B------:R-:W-:Y:S05]  /*3f40*/  MOV R11, UR11 ;  /* 0x0000000b000b7c02 */ /* 0x000fea0008000f00 */
[----:B-----5:R3:W5:Y:S02]  /*3f50*/  @P0 LDG.E R81, desc[UR46][R10.64] ;  /* 0x0000002e0a510981 */ /* 0x020764000c1e1900 */
[----:B--23--:R-:W-:Y:S07]  /*3f60*/  @!P0 IMAD.U32 R81, RZ, RZ, UR8 ;  /* 0x00000008ff518e24 */ /* 0x00cfee000f8e00ff */
.L_x_72:
[----:B-----5:R-:W-:Y:S01]  /*3f70*/  @!P2 FSETP.EQ.AND P0, PT, R81, RZ, PT ;  /* 0x000000ff5100a20b */ /* 0x020fe20003f02000 */
[----:B------:R-:W-:Y:S01]  /*3f80*/  @!UPT UIADD3 URZ, UPT, UPT, URZ, URZ, URZ ;  /* 0x000000fffffff290 */ /* 0x000fe2000fffe0ff */
[----:B------:R-:W-:Y:S11]  /*3f90*/  @!P2 BRA `(.L_x_73) ;  /* 0x000000000014a947 */ /* 0x000ff60003800000 */
[----:B------:R-:W-:Y:S02]  /*3fa0*/  LOP3.LUT P2, RZ, R171, 0xff, RZ, 0xc0, !PT ;  /* 0x000000ffabff7812 */ /* 0x000fe4000784c0ff */
[----:B------:R-:W-:Y:S04]  /*3fb0*/  PLOP3.LUT P0, PT, PT, PT, UP0, 0x80, 0x8 ;  /* 0x000000000008781c */ /* 0x000fe80003f0f008 */
[----:B------:R-:W-:Y:S07]  /*3fc0*/  PLOP3.LUT P0, PT, P0, PT, PT, 0x8, 0x80 ;  /* 0x000000000080781c */ /* 0x000fee000070e170 */
[----:B------:R-:W-:Y:S11]  /*3fd0*/  @P2 FSETP.EQ.AND P0, PT, R81, RZ, PT ;  /* 0x000000ff5100220b */ /* 0x000ff60003f02000 */
[----:B------:R-:W-:Y:S02]  /*3fe0*/  @!UPT UIADD3 URZ, UPT, UPT, URZ, URZ, URZ ;  /* 0x000000fffffff290 */ /* 0x000fe4000fffe0ff */
.L_x_73:
[----:B------:R-:W3:Y:S01]  /*3ff0*/  SYNCS.PHASECHK.TRANS64.TRYWAIT P2, [UR7+0x80], R12 ;  /* 0x0000800cff0075a7 */ /* 0x000ee20008041107 */
[----:B------:R-:W-:Y:S04]  /*4000*/  ELECT P4, URZ, PT ;  /* 0x0000000000ff782f */ /* 0x000fe80003880000 */
[----:B------:R-:W-:Y:S11]  /*4010*/  PLOP3.LUT P4, PT, P0, P4, PT, 0xf2, 0x2f ;  /* 0x00000000002f781c */ /* 0x000ff60000789e72 */
[----:B------:R-:W-:Y:S02]  /*4020*/  @!UPT UIADD3 URZ, UPT, UPT, URZ, URZ, URZ ;  /* 0x000000fffffff290 */ /* 0x000fe4000fffe0ff */
[----:B-1----:R-:W-:Y:S05]  /*4030*/  @!P4 IADD3 R9, P0, PT, R32, 0x580, RZ ;  /* 0x000005802009c810 */ /* 0x002fea0007f1e0ff */
[----:B--2---:R-:W-:Y:S01]  /*4040*/  @!P4 IMAD.X R0, RZ, RZ, R33, P0 ;  /* 0x000000ffff00c224 */ /* 0x004fe200000e0621 */
[----:B---3--:R-:W-:Y:S07]  /*4050*/  @!P2 BRA `(.L_x_74) ;  /* 0x0000007400a8a947 */ /* 0x008fee0003800000 */
.L_x_158:
[----:B------:R-:W-:Y:S01]  /*4060*/  @!P4 R2UR UR8, R0 ;  /* 0x000000000008c2ca */ /* 0x000fe200000e0000 */
[----:B------:R-:W-:Y:S01]  /*4070*/  VOTEU.ALL UP1, P4 ;  /* 0x0000000000ff7886 */ /* 0x000fe20002020000 */
[----:B------:R-:W-:Y:S01]  /*4080*/  @!P4 R2UR UR9, R9 ;  /* 0x000000000909c2ca */ /* 0x000fe200000e0000 */
[----:B------:R-:W-:Y:S01]  /*4090*/  @!P4 IMAD.MOV.U32 R0, RZ, RZ, 0x2000 ;  /* 0x00002000ff00c424 */ /* 0x000fe200078e00ff */
[----:B------:R-:W-:Y:S01]  /*40a0*/  UMOV UR10, 0x0 ;  /* 0x00000000000a7882 */ /* 0x000fe20000000000 */
[----:B------:R-:W-:Y:S01]  /*40b0*/  UMOV UR11, 0x10000000 ;  /* 0x10000000000b7882 */ /* 0x000fe20000000000 */
[----:B------:R-:W-:Y:S01]  /*40c0*/  @!UP1 UIADD3 UR32, UPT, UPT, UR7, 0x200, URZ ;  /* 0x0000020007209890 */ /* 0x000fe2000fffe0ff */
[----:B------:R-:W-:Y:S01]  /*40d0*/  @!P4 IADD3 R9, P0, PT, R32, 0x580, RZ ;  /* 0x000005802009c810 */ /* 0x000fe20007f1e0ff */
[----:B------:R-:W-:Y:S05]  /*40e0*/  VOTEU.ALL UP1, P4 ;  /* 0x0000000000ff7886 */ /* 0x000fea0002020000 */
[----:B------:R-:W-:Y:S01]  /*40f0*/  IMAD.U32 R11, RZ, RZ, UR8 ;  /* 0x00000008ff0b7e24 */ /* 0x000fe2000f8e00ff */
[----:B------:R-:W-:Y:S01]  /*4100*/  UPRMT UR8, UR37, 0x654, UR33 ;  /* 0x0000065425087896 */ /* 0x000fe20008000021 */
[----:B------:R-:W-:Y:S03]  /*4110*/  IMAD.U32 R10, RZ, RZ, UR9 ;  /* 0x00000009ff0a7e24 */ /* 0x000fe6000f8e00ff */
[----:B------:R-:W-:Y:S02]  /*4120*/  @!P4 R2UR UR15, R11 ;  /* 0x000000000b0fc2ca */ /* 0x000fe400000e0000 */
[----:B------:R-:W-:Y:S11]  /*4130*/  @!P4 R2UR UR14, R10 ;  /* 0x000000000a0ec2ca */ /* 0x000ff600000e0000 */
[----:B------:R-:W-:Y:S02]  /*4140*/  @!UPT UIADD3 URZ, UPT, UPT, URZ, URZ, URZ ;  /* 0x000000fffffff290 */ /* 0x000fe4000fffe0ff */
[----:B------:R2:W-:Y:S01]  /*4150*/  @!UP1 UTMALDG.3D [UR32], [UR14], desc[UR10] ;  /* 0x00000a200e0095b4 */ /* 0x0005e20008011000 */
[----:B------:R3:W-:Y:S01]  /*4160*/  @!P4 SYNCS.ARRIVE.TRANS64.RED.A0TR RZ, [UR7+0x60], R0 ;  /* 0x00006000ffffc9a7 */ /* 0x0007e20008300407 */
[----:B------:R-:W-:Y:S01]  /*4170*/  SYNCS.ARRIVE.TRANS64.RED.A1T0 RZ, [UR8], RZ ;  /* 0x000000ffffff79a7 */ /* 0x000fe20008100408 */
[----:B---3--:R-:W-:Y:S01]  /*4180*/  @!P4 IMAD.X R0, RZ, RZ, R33, P0 ;  /* 0x000000ffff00c224 */ /* 0x008fe200000e0621 */
[----:B------:R-:W3:Y:S02]  /*4190*/  SYNCS.PHASECHK.TRANS64.TRYWAIT P2, [UR7+0x88], R12 ;  /* 0x0000880cff0075a7 */ /* 0x000ee40008041107 */
[----:B--23--:R-:W-:Y:S05]  /*41a0*/  @!P2 BRA `(.L_x_75) ;  /* 0x00000074006ca947 */ /* 0x00cfea0003800000 */
.L_x_160:
        /* <DEDUP_REMOVED lines=8> */
[----:B------:R-:W-:Y:S01]  /*4230*/  @!UP1 UIADD3 UR24, UPT, UPT, UR7, 0x2200, URZ ;  /* 0x0000220007189890 */ /* 0x000fe2000fffe0ff */
[----:B------:R-:W-:Y:S01]  /*4240*/  VOTEU.ALL UP1, P4 ;  /* 0x0000000000ff7886 */ /* 0x000fe20002020000 */
[----:B------:R-:W-:Y:S01]  /*4250*/  UMOV UR27, UR35 ;  /* 0x00000023001b7c82 */ /* 0x000fe20008000000 */
[----:B------:R-:W-:Y:S02]  /*4260*/  UMOV UR28, UR36 ;  /* 0x00000024001c7c82 */ /* 0x000fe40008000000 */
[----:B------:R-:W-:Y:S01]  /*4270*/  IMAD.U32 R11, RZ, RZ, UR8 ;  /* 0x00000008ff0b7e24 */ /* 0x000fe2000f8e00ff */
[----:B------:R-:W-:Y:S01]  /*4280*/  UPRMT UR8, UR37, 0x654, UR25 ;  /* 0x0000065425087896 */ /* 0x000fe20008000019 */
[----:B------:R-:W-:Y:S02]  /*4290*/  IMAD.U32 R10, RZ, RZ, UR9 ;  /* 0x00000009ff0a7e24 */ /* 0x000fe4000f8e00ff */
[----:B------:R-:W-:Y:S01]  /*42a0*/  @!P4 IMAD.X R20, RZ, RZ, R33, P0 ;  /* 0x000000ffff14c224 */ /* 0x000fe200000e0621 */
[----:B------:R-:W-:Y:S02]  /*42b0*/  @!P4 R2UR UR15, R11 ;  /* 0x000000000b0fc2ca */ /* 0x000fe400000e0000 */
[----:B------:R-:W-:Y:S11]  /*42c0*/  @!P4 R2UR UR14, R10 ;  /* 0x000000000a0ec2ca */ /* 0x000ff600000e0000 */
[----:B------:R-:W-:Y:S02]  /*42d0*/  @!UPT UIADD3 URZ, UPT, UPT, URZ, URZ, URZ ;  /* 0x000000fffffff290 */ /* 0x000fe4000fffe0ff */
[----:B------:R2:W-:Y:S01]  /*42e0*/  @!UP1 UTMALDG.3D [UR24], [UR14], desc[UR10] ;  /* 0x00000a180e0095b4 */ /* 0x0005e20008011000 */
[----:B------:R2:W-:Y:S01]  /*42f0*/  @!P4 SYNCS.ARRIVE.TRANS64.RED.A0TR RZ, [UR7+0x68], R0 ;  /* 0x00006800ffffc9a7 */ /* 0x0005e20008300407 */
[----:B------:R-:W-:Y:S01]  /*4300*/  SYNCS.ARRIVE.TRANS64.RED.A1T0 RZ, [UR8], RZ ;  /* 0x000000ffffff79a7 */ /* 0x000fe20008100408 */
[----:B------:R-:W3:Y:S02]  /*4310*/  SYNCS.PHASECHK.TRANS64.TRYWAIT P2, [UR7+0x90], R12 ;  /* 0x0000900cff0075a7 */ /* 0x000ee40008041107 */
[----:B--23--:R-:W-:Y:S05]  /*4320*/  @!P2 BRA `(.L_x_76) ;  /* 0x000000740024a947 */ /* 0x00cfea0003800000 */
.L_x_162:
[----:B------:R-:W2:Y:S01]  /*4330*/  LDC.64 R14, c[0x0][0xb10] ;  /* 0x0002c400ff0e7b82 */ /* 0x000ea20000000a00 */
[----:B------:R-:W-:Y:S01]  /*4340*/  @!P4 R2UR UR8, R20 ;  /* 0x000000001408c2ca */ /* 0x000fe200000e0000 */
[----:B------:R-:W-:Y:S01]  /*4350*/  VOTEU.ALL UP1, P4 ;  /* 0x0000000000ff7886 */ /* 0x000fe20002020000 */
[----:B------:R-:W-:Y:S01]  /*4360*/  @!P4 R2UR UR9, R21 ;  /* 0x000000001509c2ca */ /* 0x000fe200000e0000 */
[----:B------:R-:W-:Y:S01]  /*4370*/  UMOV UR10, 0x0 ;  /* 0x00000000000a7882 */ /* 0x000fe20000000000 */
[----:B------:R-:W-:Y:S03]  /*4380*/  UMOV UR11, 0x10000000 ;  /* 0x10000000000b7882 */ /* 0x000fe60000000000 */
[----:B------:R-:W3:Y:S01]  /*4390*/  LDC.64 R10, c[0x0][0xb18] ;  /* 0x0002c600ff0a7b82 */ /* 0x000ee20000000a00 */
[----:B------:R-:W-:Y:S01]  /*43a0*/  @!UP1 UIADD3 UR18, UPT, UPT, UR34, 0x80, URZ ;  /* 0x0000008022129890 */ /* 0x000fe2000fffe0ff */
[----:B------:R-:W-:Y:S01]  /*43b0*/  @P3 SHF.R.U32.HI R28, RZ, 0x10, R25 ;  /* 0x00000010ff1c3819 */ /* 0x000fe20000011619 */
[----:B------:R-:W-:Y:S01]  /*43c0*/  @!UP1 UIADD3 UR16, UPT, UPT, UR7, 0x4200, URZ ;  /* 0x0000420007109890 */ /* 0x000fe2000fffe0ff */
[----:B------:R-:W-:Y:S01]  /*43d0*/  VIADD R30, R30, 0x1 ;  /* 0x000000011e1e7836 */ /* 0x000fe20000000000 */
[----:B------:R-:W-:Y:S03]  /*43e0*/  VOTEU.ALL UP1, P4 ;  /* 0x0000000000ff7886 */ /* 0x000fe60002020000 */
[----:B------:R-:W5:Y:S01]  /*43f0*/  @!P1 LDC R0, c[0x0][0xb20] ;  /* 0x0002c800ff009b82 */ /* 0x000f620000000800 */
[----:B------:R-:W-:Y:S01]  /*4400*/  UMOV UR19, UR35 ;  /* 0x0000002300137c82 */ /* 0x000fe20008000000 */
[----:B------:R-:W-:Y:S01]  /*4410*/  IMAD.U32 R21, RZ, RZ, UR8 ;  /* 0x00000008ff157e24 */ /* 0x000fe2000f8e00ff */
[----:B------:R-:W-:Y:S05]  /*4420*/  UMOV UR20, UR36 ;  /* 0x0000002400147c82 */ /* 0x000fea0008000000 */
[----:B-1----:R-:W1:Y:S01]  /*4430*/  @!P1 LDC R3, c[0x0][0xb0c] ;  /* 0x0002c300ff039b82 */ /* 0x002e620000000800 */
[----:B------:R-:W-:Y:S01]  /*4440*/  IMAD.U32 R20, RZ, RZ, UR9 ;  /* 0x00000009ff147e24 */ /* 0x000fe2000f8e00ff */
[----:B------:R-:W-:Y:S01]  /*4450*/  UPRMT UR8, UR37, 0x654, UR17 ;  /* 0x0000065425087896 */ /* 0x000fe20008000011 */
[----:B------:R-:W-:Y:S03]  /*4460*/  @!P4 R2UR UR15, R21 ;  /* 0x00000000150fc2ca */ /* 0x000fe600000e0000 */
[----:B------:R-:W-:Y:S01]  /*4470*/  @!P4 R2UR UR14, R20 ;  /* 0x00000000140ec2ca */ /* 0x000fe200000e0000 */
[----:B------:R-:W-:Y:S11]  /*4480*/  @!P4 IMAD.MOV.U32 R20, RZ, RZ, 0x2000 ;  /* 0x00002000ff14c424 */ /* 0x000ff600078e00ff */
[----:B------:R-:W-:Y:S01]  /*4490*/  @!UPT UIADD3 URZ, UPT, UPT, URZ, URZ, URZ ;  /* 0x000000fffffff290 */ /* 0x000fe2000fffe0ff */
[----:B------:R1:W-:Y:S01]  /*44a0*/  @!UP1 UTMALDG.3D [UR16], [UR14], desc[UR10] ;  /* 0x00000a100e0095b4 */ /* 0x0003e20008011000 */
[----:B------:R1:W-:Y:S02]  /*44b0*/  @!P4 SYNCS.ARRIVE.TRANS64.RED.A0TR RZ, [UR7+0x70], R20 ;  /* 0x00007014ffffc9a7 */ /* 0x0003e40008300407 */
[----:B-1----:R-:W-:Y:S01]  /*44c0*/  @!P1 ISETP.NE.AND P2, PT, R3, 0x1, PT ;  /* 0x000000010300980c */ /* 0x002fe20003f45270 */
[C---:B--2---:R-:W-:Y:S01]  /*44d0*/  @!P1 IMAD.HI.U32 R14, R13.reuse, R14, RZ ;  /* 0x0000000e0d0e9227 */ /* 0x044fe200078e00ff */
[----:B---3--:R-:W-:Y:S03]  /*44e0*/  @!P1 ISETP.NE.AND P0, PT, R10, 0x1, PT ;  /* 0x000000010a00980c */ /* 0x008fe60003f05270 */
[C---:B------:R-:W-:Y:S01]  /*44f0*/  @!P1 IMAD.HI.U32 R11, R8.reuse, R11, RZ ;  /* 0x0000000b080b9227 */ /* 0x040fe200078e00ff */
[----:B------:R-:W-:Y:S04]  /*4500*/  @!P1 SHF.R.U32.HI R14, RZ, R15, R14 ;  /* 0x0000000fff0e9219 */ /* 0x000fe8000001160e */
[----:B-----5:R-:W-:Y:S01]  /*4510*/  @!P1 SHF.R.U32.HI R9, RZ, R0, R11 ;  /* 0x00000000ff099219 */ /* 0x020fe2000001160b */
[----:B------:R-:W-:Y:S01]  /*4520*/  SYNCS.ARRIVE.TRANS64.RED.A1T0 RZ, [UR8], RZ ;  /* 0x000000ffffff79a7 */ /* 0x000fe20008100408 */
[----:B------:R-:W-:Y:S02]  /*4530*/  @!P1 SEL R14, R13, R14, !P2 ;  /* 0x0000000e0d0e9207 */ /* 0x000fe40005000000 */
[----:B------:R-:W-:Y:S01]  /*4540*/  @!P1 SEL R9, R8, R9, !P0 ;  /* 0x0000000908099207 */ /* 0x000fe20004000000 */
[----:B------:R-:W1:Y:S04]  /*4550*/  SYNCS.PHASECHK.TRANS64.TRYWAIT P5, [UR7+0x98], R12 ;  /* 0x0000980cff0075a7 */ /* 0x000e6800080a1107 */
[----:B------:R-:W-:Y:S02]  /*4560*/  @!P1 IMAD.IADD R0, R9, 0x1, -R14 ;  /* 0x0000000109009824 */ /* 0x000fe400078e0a0e */
[----:B------:R-:W-:Y:S02]  /*4570*/  @!P1 IMAD.IADD R9, R14, 0x1, -R9 ;  /* 0x000000010e099824 */ /* 0x000fe400078e0a09 */
[----:B------:R-:W-:Y:S02]  /*4580*/  @!P1 IMAD R13, R0, R3, R13 ;  /* 0x00000003000d9224 */ /* 0x000fe400078e020d */
[----:B------:R-:W-:Y:S01]  /*4590*/  @!P1 IMAD R8, R9, R10, R8 ;  /* 0x0000000a09089224 */ /* 0x000fe200078e0208 */
[----:B-1----:R-:W-:Y:S06]  /*45a0*/  @!P5 BRA `(.L_x_77) ;  /* 0x00000070009cd947 */ /* 0x002fec0003800000 */
.L_x_164:
[----:B-1----:R-:W-:Y:S01]  /*45b0*/  @!P4 IADD3 R3, P0, PT, R32, 0x580, RZ ;  /* 0x000005802003c810 */ /* 0x002fe20007f1e0ff */
[----:B------:R-:W-:Y:S01]  /*45c0*/  VOTEU.ALL UP1, P4 ;  /* 0x0000000000ff7886 */ /* 0x000fe20002020000 */
[----:B------:R-:W-:Y:S01]  /*45d0*/  UMOV UR18, 0x0 ;  /* 0x0000000000127882 */ /* 0x000fe20000000000 */
[----:B------:R-:W-:Y:S01]  /*45e0*/  UMOV UR19, 0x10000000 ;  /* 0x1000000000137882 */ /* 0x000fe20000000000 */
[----:B------:R-:W-:Y:S01]  /*45f0*/  @!P4 R2UR UR9, R3 ;  /* 0x000000000309c2ca */ /* 0x000fe200000e0000 */
[----:B------:R-:W-:Y:S01]  /*4600*/  @!P4 IMAD.X R0, RZ, RZ, R33, P0 ;  /* 0x000000ffff00c224 */ /* 0x000fe200000e0621 */
[----:B------:R-:W-:Y:S01]  /*4610*/  @!UP1 UIADD3 UR10, UPT, UPT, UR34, 0xc0, URZ ;  /* 0x000000c0220a9890 */ /* 0x000fe2000fffe0ff */
[----:B------:R-:W-:Y:S01]  /*4620*/  ISETP.NE.AND P0, PT, R30, 0x2, PT ;  /* 0x000000021e00780c */ /* 0x000fe20003f05270 */
[----:B------:R-:W-:Y:S01]  /*4630*/  UMOV UR11, UR35 ;  /* 0x00000023000b7c82 */ /* 0x000fe20008000000 */
[----:B------:R-:W-:Y:S01]  /*4640*/  UMOV UR12, UR36 ;  /* 0x00000024000c7c82 */ /* 0x000fe20008000000 */
[----:B------:R-:W-:Y:S01]  /*4650*/  @!P4 R2UR UR8, R0 ;  /* 0x000000000008c2ca */ /* 0x000fe200000e0000 */
[----:B------:R-:W-:Y:S01]  /*4660*/  IMAD.IADD R20, R8, 0x1, R147 ;  /* 0x0000000108147824 */ /* 0x000fe200078e0293 */
[----:B------:R-:W-:Y:S01]  /*4670*/  @P3 R2UR UR36, R28 ;  /* 0x000000001c2432ca */ /* 0x000fe200000e0000 */
[----:B------:R-:W-:Y:S01]  /*4680*/  IMAD.IADD R21, R13, 0x1, R170 ;  /* 0x000000010d157824 */ /* 0x000fe200078e02aa */
[----:B------:R-:W-:Y:S02]  /*4690*/  SEL R0, RZ, 0x1, P0 ;  /* 0x00000001ff007807 */ /* 0x000fe40000000000 */
[----:B------:R-:W-:Y:S01]  /*46a0*/  LOP3.LUT R31, R31, 0x1, RZ, 0x3c, !PT ;  /* 0x000000011f1f7812 */ /* 0x000fe200078e3cff */
[----:B------:R-:W-:Y:S01]  /*46b0*/  IMAD.U32 R10, RZ, RZ, UR9 ;  /* 0x00000009ff0a7e24 */ /* 0x000fe2000f8e00ff */
[----:B------:R-:W-:Y:S01]  /*46c0*/  @!UP1 UIADD3 UR9, UPT, UPT, UR7, 0x78, URZ ;  /* 0x0000007807099890 */ /* 0x000fe2000fffe0ff */
[----:B------:R-:W-:Y:S02]  /*46d0*/  LOP3.LUT R29, R29, R0, RZ, 0x3c, !PT ;  /* 0x000000001d1d7212 */ /* 0x000fe400078e3cff */
[----:B------:R-:W-:Y:S02]  /*46e0*/  SEL R30, R30, RZ, P0 ;  /* 0x000000ff1e1e7207 */ /* 0x000fe40000000000 */
[----:B------:R-:W-:Y:S01]  /*46f0*/  IMAD.U32 R11, RZ, RZ, UR8 ;  /* 0x00000008ff0b7e24 */ /* 0x000fe2000f8e00ff */
[----:B------:R-:W-:Y:S01]  /*4700*/  @!P4 R2UR UR14, R10 ;  /* 0x000000000a0ec2ca */ /* 0x000fe200000e0000 */
[----:B------:R-:W-:Y:S01]  /*4710*/  @!UP1 UIADD3 UR8, UPT, UPT, UR7, 0x6200, URZ ;  /* 0x0000620007089890 */ /* 0x000fe2000fffe0ff */
[----:B------:R-:W-:Y:S02]  /*4720*/  VOTEU.ALL UP1, P4 ;  /* 0x0000000000ff7886 */ /* 0x000fe40002020000 */
[----:B------:R-:W-:Y:S11]  /*4730*/  @!P4 R2UR UR15, R11 ;  /* 0x000000000b0fc2ca */ /* 0x000ff600000e0000 */
[----:B------:R-:W-:Y:S02]  /*4740*/  @!UPT UIADD3 URZ, UPT, UPT, URZ, URZ, URZ ;  /* 0x000000fffffff290 */ /* 0x000fe4000fffe0ff */
[----:B------:R2:W-:Y:S01]  /*4750*/  @!UP1 UTMALDG.3D [UR8], [UR14], desc[UR18] ;  /* 0x000012080e0095b4 */ /* 0x0005e20008011000 */
[----:B------:R2:W-:Y:S01]  /*4760*/  @!P4 SYNCS.ARRIVE.TRANS64.RED.A0TR RZ, [UR7+0x78], R23 ;  /* 0x00007817ffffc9a7 */ /* 0x0005e20008300407 */
[----:B------:R-:W-:Y:S01]  /*4770*/  UPLOP3.LUT UP1, UPT, UPT, UPT, UPT, 0x80, 0x8 ;  /* 0x000000000008789c */ /* 0x000fe20003f2f070 */
[----:B------:R-:W-:Y:S01]  /*4780*/  SYNCS.ARRIVE.TRANS64.RED.A1T0 RZ, [UR13], RZ ;  /* 0x000000ffffff79a7 */ /* 0x000fe2000810040d */
[----:B------:R-:W-:Y:S09]  /*4790*/  @P3 BRA `(.L_x_78) ;  /* 0xfffffff000943947 */ /* 0x000ff2000383ffff */
[----:B------:R-:W-:-:S04]  /*47a0*/  SHF.L.U32 R3, R31, 0x1f, RZ ;  /* 0x0000001f1f037819 */ /* 0x000fc800000006ff */
[----:B------:R-:W1:Y:S02]  /*47b0*/  SYNCS.PHASECHK.TRANS64.TRYWAIT P0, [UR7+0x80], R3 ;  /* 0x00008003ff0075a7 */ /* 0x000e640008001107 */
[----:B-1----:R-:W-:Y:S05]  /*47c0*/  @!P0 BRA `(.L_x_79) ;  /* 0x00000070002c8947 */ /* 0x002fea0003800000 */
.L_x_166:
[----:B------:R-:W3:Y:S02]  /*47d0*/  SYNCS.PHASECHK.TRANS64.TRYWAIT P0, [UR7+0x88], R3 ;  /* 0x00008803ff0075a7 */ /* 0x000ee40008001107 */
[----:B---3--:R-:W-:Y:S05]  /*47e0*/  @!P0 BRA `(.L_x_80) ;  /* 0x00000070003c8947 */ /* 0x008fea0003800000 */
.L_x_168:
[----:B------:R-:W3:Y:S02]  /*47f0*/  SYNCS.PHASECHK.TRANS64.TRYWAIT P0, [UR7+0x90], R3 ;  /* 0x00009003ff0075a7 */ /* 0x000ee40008001107 */
[----:B---3--:R-:W-:Y:S05]  /*4800*/  @!P0 BRA `(.L_x_81) ;  /* 0x00000070004c8947 */ /* 0x008fea0003800000 */
.L_x_170:
[----:B-1----:R-:W-:-:S07]  /*4810*/  MOV R0, UR7 ;  /* 0x0000000700007c02 */ /* 0x002fce0008000f00 */
.L_x_82:
[----:B-1----:R-:W-:-:S04]  /*4820*/  SHF.L.U32 R3, R31, 0x1f, RZ ;  /* 0x0000001f1f037819 */ /* 0x002fc800000006ff */
[----:B------:R1:W3:Y:S03]  /*4830*/  SYNCS.PHASECHK.TRANS64.TRYWAIT P0, [R0+URZ+0x98], R3 ;  /* 0x00009803000075a7 */ /* 0x0002e600080011ff */
[----:B---3--:R-:W-:Y:S05]  /*4840*/  @!P0 NANOSLEEP.SYNCS 0x989680 ;  /* 0x009896800000895d */ /* 0x008fea0003900000 */
[----:B------:R-:W3:Y:S02]  /*4850*/  @!P0 SYNCS.PHASECHK.TRANS64 P0, [R0+URZ+0x98], R3 ;  /* 0x00009803000085a7 */ /* 0x000ee400080010ff */
[----:B--23--:R-:W-:Y:S05]  /*4860*/  @P0 EXIT ;  /* 0x000000000000094d */ /* 0x00cfea0003800000 */
[----:B------:R-:W-:Y:S05]  /*4870*/  BRA `(.L_x_82) ;  /* 0xfffffffc00e87947 */ /* 0x000fea000383ffff */
.L_x_67:
[----:B------:R-:W-:-:S06]  /*4880*/  UISETP.GE.AND UP1, UPT, UR8, 0x4, UPT ;  /* 0x000000040800788c */ /* 0x000fcc000bf26270 */
[----:B------:R-:W-:-:S13]  /*4890*/  PLOP3.LUT P0, PT, PT, PT, UP1, 0x80, 0x8 ;  /* 0x000000000008781c */ /* 0x000fda0003f0f018 */
[----:B------:R-:W-:Y:S05]  /*48a0*/  @!P0 EXIT ;  /* 0x000000000000894d */ /* 0x000fea0003800000 */
[----:B------:R-:W-:Y:S01]  /*48b0*/  BAR.SYNC.DEFER_BLOCKING 0x6, 0xa0 ;  /* 0x0182800000007b1d */ /* 0x000fe20000010000 */
[C---:B------:R-:W-:Y:S01]  /*48c0*/  IMAD.SHL.U32 R3, R185.reuse, 0x40, RZ ;  /* 0x00000040b9037824 */ /* 0x040fe200078e00ff */
[C---:B------:R-:W-:Y:S01]  /*48d0*/  LOP3.LUT R189, R185.reuse, 0x60, RZ, 0xc0, !PT ;  /* 0x00000060b9bd7812 */ /* 0x040fe200078ec0ff */
[C---:B------:R-:W-:Y:S01]  /*48e0*/  IMAD.SHL.U32 R172, R185.reuse, 0x8, RZ ;  /* 0x00000008b9ac7824 */ /* 0x040fe200078e00ff */
[C---:B------:R-:W-:Y:S01]  /*48f0*/  LOP3.LUT R187, R185.reuse, 0x2, RZ, 0xc0, !PT ;  /* 0x00000002b9bb7812 */ /* 0x040fe200078ec0ff */
[----:B------:R-:W-:Y:S01]  /*4900*/  IMAD.U32 R79, R185, 0x10000, RZ ;  /* 0x00010000b94f7824 */ /* 0x000fe200078e00ff */
[----:B------:R-:W-:Y:S02]  /*4910*/  UMOV UR49, 0x400 ;  /* 0x0000040000317882 */ /* 0x000fe40000000000 */
[----:B------:R-:W1:Y:S01]  /*4920*/  LDC R177, c[0x0][0x370] ;  /* 0x0000dc00ffb17b82 */ /* 0x000e620000000800 */
[----:B------:R-:W-:Y:S01]  /*4930*/  ULEA UR49, UR37, UR49, 0x18 ;  /* 0x0000003125317291 */ /* 0x000fe2000f8ec0ff */
[----:B------:R-:W-:Y:S01]  /*4940*/  LOP3.LUT R5, R3, 0x180, RZ, 0xc0, !PT ;  /* 0x0000018003057812 */ /* 0x000fe200078ec0ff */
[----:B------:R-:W-:Y:S01]  /*4950*/  HFMA2 R191, -RZ, RZ, 0, 0 ;  /* 0x00000000ffbf7431 */ /* 0x000fe200000001ff */
[----:B------:R-:W-:Y:S01]  /*4960*/  LOP3.LUT R79, R79, 0x600000, RZ, 0xc0, !PT ;  /* 0x006000004f4f7812 */ /* 0x000fe200078ec0ff */
[----:B------:R-:W-:Y:S01]  /*4970*/  UIADD3 UR4, UPT, UPT, UR49, 0x8200, URZ ;  /* 0x0000820031047890 */ /* 0x000fe2000fffe0ff */
[----:B------:R-:W-:Y:S01]  /*4980*/  LOP3.LUT R172, R5, 0x30, R172, 0xf8, !PT ;  /* 0x0000003005ac7812 */ /* 0x000fe200078ef8ac */
[----:B------:R-:W-:Y:S01]  /*4990*/  IMAD.MOV.U32 R76, RZ, RZ, RZ ;  /* 0x000000ffff4c7224 */ /* 0x000fe200078e00ff */
[----:B------:R-:W2:Y:S01]  /*49a0*/  LDC R74, c[0x0][0xb0c] ;  /* 0x0002c300ff4a7b82 */ /* 0x000ea20000000800 */
[----:B------:R-:W-:-:S02]  /*49b0*/  LOP3.LUT R185, R185, 0x4, RZ, 0xc0, !PT ;  /* 0x00000004b9b97812 */ /* 0x000fc400078ec0ff */
[----:B------:R-:W-:Y:S02]  /*49c0*/  CS2R R182, SRZ ;  /* 0x0000000000b67805 */ /* 0x000fe4000001ff00 */
[----:B------:R-:W-:Y:S02]  /*49d0*/  LOP3.LUT R172, R172, 0x1e40, R3, 0xf8, !PT ;  /* 0x00001e40acac7812 */ /* 0x000fe400078ef803 */
[----:B------:R-:W-:Y:S02]  /*49e0*/  CS2R R180, SRZ ;  /* 0x0000000000b47805 */ /* 0x000fe4000001ff00 */
[----:B------:R-:W-:Y:S01]  /*49f0*/  IADD3 R184, PT, PT, -R185, 0x2, RZ ;  /* 0x00000002b9b87810 */ /* 0x000fe20007ffe1ff */
[----:B------:R-:W-:Y:S01]  /*4a00*/  IMAD.MOV R176, RZ, RZ, -R187 ;  /* 0x000000ffffb07224 */ /* 0x000fe200078e0abb */
[----:B------:R-:W-:Y:S01]  /*4a10*/  MOV R188, UR4 ;  /* 0x0000000400bc7c02 */ /* 0x000fe20008000f00 */
[----:B------:R-:W4:Y:S01]  /*4a20*/  LDC R174, c[0x0][0xb20] ;  /* 0x0002c800ffae7b82 */ /* 0x000f220000000800 */
[----:B------:R-:W3:Y:S01]  /*4a30*/  LDS R0, [UR49+0x140] ;  /* 0x00014031ff007984 */ /* 0x000ee20008000800 */
[----:B------:R-:W-:Y:S01]  /*4a40*/  VIADD R186, R172, UR49 ;  /* 0x00000031acba7c36 */ /* 0x000fe20008000000 */
[----:B------:R-:W1:Y:S01]  /*4a50*/  LDCU.64 UR52, c[0x0][0x348] ;  /* 0x00006900ff3477ac */ /* 0x000e620008000a00 */
[----:B------:R-:W-:-:S02]  /*4a60*/  IMAD.MOV R175, RZ, RZ, -R185 ;  /* 0x000000ffffaf7224 */ /* 0x000fc400078e0ab9 */
[----:B------:R-:W-:Y:S01]  /*4a70*/  VIADD R186, R186, 0x200 ;  /* 0x00000200baba7836 */ /* 0x000fe20000000000 */
[----:B------:R-:W1:Y:S01]  /*4a80*/  LDCU.64 UR38, c[0x0][0x888] ;  /* 0x00011100ff2677ac */ /* 0x000e620008000a00 */
[----:B------:R-:W1:Y:S01]  /*4a90*/  LDC R73, c[0x0][0xb30] ;  /* 0x0002cc00ff497b82 */ /* 0x000e620000000800 */
[----:B------:R-:W1:Y:S01]  /*4aa0*/  LDCU.64 UR44, c[0x0][0x890] ;  /* 0x00011200ff2c77ac */ /* 0x000e620008000a00 */
[----:B------:R-:W-:-:S06]  /*4ab0*/  UIADD3 UR48, UPT, UPT, UR49, 0x200, URZ ;  /* 0x0000020031307890 */ /* 0x000fcc000fffe0ff */
[----:B------:R-:W1:Y:S08]  /*4ac0*/  LDC.64 R168, c[0x0][0xb10] ;  /* 0x0002c400ffa87b82 */ /* 0x000e700000000a00 */
[----:B------:R-:W1:Y:S08]  /*4ad0*/  LDC.64 R70, c[0x0][0xb18] ;  /* 0x0002c600ff467b82 */ /* 0x000e700000000a00 */
[----:B------:R-:W1:Y:S08]  /*4ae0*/  LDC.64 R68, c[0x0][0xb28] ;  /* 0x0002ca00ff447b82 */ /* 0x000e700000000a00 */
[----:B------:R-:W1:Y:S01]  /*4af0*/  LDC.64 R166, c[0x0][0x8b0] ;  /* 0x00022c00ffa67b82 */ /* 0x000e620000000a00 */
[----:B---3--:R-:W-:-:S07]  /*4b00*/  IMAD.IADD R79, R0, 0x1, R79 ;  /* 0x00000001004f7824 */ /* 0x008fce00078e024f */
[----:B------:R-:W3:Y:S08]  /*4b10*/  LDC.64 R164, c[0x0][0x8a8] ;  /* 0x00022a00ffa47b82 */ /* 0x000ef00000000a00 */
[----:B--2-4-:R-:W1:Y:S02]  /*4b20*/  LDC R178, c[0x0][0x374] ;  /* 0x0000dd00ffb27b82 */ /* 0x014e640000000800 */
.L_x_127:
[C---:B------:R-:W-:Y:S02]  /*4b30*/  LEA R0, R191.reuse, UR49, 0x3 ;  /* 0x00000031bf007c11 */ /* 0x040fe4000f8e18ff */
[----:B------:R-:W-:Y:S02]  /*4b40*/  SHF.L.U32 R3, R182, 0x1f, RZ ;  /* 0x0000001fb6037819 */ /* 0x000fe400000006ff */
[----:B------:R-:W-:Y:S02]  /*4b50*/  LEA R16, R191, UR49, 0x4 ;  /* 0x00000031bf107c11 */ /* 0x000fe4000f8e20ff */
[----:B------:R-:W2:Y:S02]  /*4b60*/  SYNCS.PHASECHK.TRANS64.TRYWAIT P0, [R0+URZ+0xb0], R3 ;  /* 0x0000b003000075a7 */ /* 0x000ea400080011ff */
[----:B-12---:R-:W-:Y:S05]  /*4b70*/  @!P0 BRA `(.L_x_83) ;  /* 0x0000006c00888947 */ /* 0x006fea0003800000 */
.L_x_171:
[----:B------:R-:W4:Y:S01]  /*4b80*/  LDC.64 R12, c[0x0][0xb10] ;  /* 0x0002c400ff0c7b82 */ /* 0x000f220000000a00 */
[----:B------:R-:W3:Y:S01]  /*4b90*/  LDS.128 R16, [R16+0x120] ;  /* 0x0001200010107984 */ /* 0x000ee20000000c00 */
[----:B-1----:R-:W-:Y:S01]  /*4ba0*/  ISETP.NE.AND P1, PT, R73, 0x1, PT ;  /* 0x000000014900780c */ /* 0x002fe20003f25270 */
[----:B--2---:R-:W-:Y:S01]  /*4bb0*/  VIADD R0, R0, 0xc0 ;  /* 0x000000c000007836 */ /* 0x004fe20000000000 */
[----:B------:R-:W-:Y:S04]  /*4bc0*/  ISETP.GE.AND P0, PT, R72, 0x1, PT ;  /* 0x000000014800780c */ /* 0x000fe80003f06270 */
[----:B------:R-:W1:Y:S01]  /*4bd0*/  LDC.64 R10, c[0x0][0xb18] ;  /* 0x0002c600ff0a7b82 */ /* 0x000e620000000a00 */
[----:B------:R-:W-:Y:S01]  /*4be0*/  PRMT R0, RZ, 0x654, R0 ;  /* 0x00000654ff007816 */ /* 0x000fe20000000000 */
[----:B------:R-:W-:Y:S01]  /*4bf0*/  @!PT LDS RZ, [RZ] ;  /* 0x00000000fffff984 */ /* 0x000fe20000000800 */
[----:B------:R-:W-:Y:S01]  /*4c00*/  @!PT LDS RZ, [RZ] ;  /* 0x00000000fffff984 */ /* 0x000fe20000000800 */
[----:B------:R-:W-:Y:S01]  /*4c10*/  @!PT LDS RZ, [RZ] ;  /* 0x00000000fffff984 */ /* 0x000fe20000000800 */
[----:B------:R-:W-:Y:S01]  /*4c20*/  @!PT LDS RZ, [RZ] ;  /* 0x00000000fffff984 */ /* 0x000fe20000000800 */
[----:B------:R2:W-:Y:S06]  /*4c30*/  MEMBAR.ALL.CTA ;  /* 0x0000000000007992 */ /* 0x0005ec0000008000 */
[----:B--2---:R-:W2:Y:S01]  /*4c40*/  FENCE.VIEW.ASYNC.S ;  /* 0x00000000000073c6 */ /* 0x004ea20000000000 */
[----:B------:R-:W1:Y:S08]  /*4c50*/  @!P1 LDC R14, c[0x0][0xb20] ;  /* 0x0002c800ff0e9b82 */ /* 0x000e700000000800 */
[----:B------:R-:W1:Y:S01]  /*4c60*/  @!P1 LDC R9, c[0x0][0xb0c] ;  /* 0x0002c300ff099b82 */ /* 0x000e620000000800 */
[----:B--2---:R2:W-:Y:S01]  /*4c70*/  SYNCS.ARRIVE.TRANS64.RED.A1T0 RZ, [R0+URZ], RZ ;  /* 0x000000ff00ff79a7 */ /* 0x0045e200081004ff */
[----:B---3--:R-:W-:Y:S04]  /*4c80*/  LOP3.LUT P4, RZ, R18, 0x1, RZ, 0xc0, !PT ;  /* 0x0000000112ff7812 */ /* 0x008fe8000788c0ff */
[----:B------:R-:W-:Y:S09]  /*4c90*/  P2R R190, PR, RZ, 0x10 ;  /* 0x00000010ffbe7803 */ /* 0x000ff20000000000 */
[----:B------:R-:W-:Y:S02]  /*4ca0*/  @P4 MOV R77, R16 ;  /* 0x00000010004d4202 */ /* 0x000fe40000000f00 */
[----:B------:R-:W-:Y:S01]  /*4cb0*/  @P4 LOP3.LUT R75, R17, 0xffff, RZ, 0xc0, !PT ;  /* 0x0000ffff114b4812 */ /* 0x000fe200078ec0ff */
[----:B--2-4-:R-:W-:Y:S06]  /*4cc0*/  @!P0 BRA `(.L_x_84) ;  /* 0x0000000000a48947 */ /* 0x014fec0003800000 */
[----:B------:R-:W-:Y:S01]  /*4cd0*/  IMAD.HI.U32 R23, R178, R71, RZ ;  /* 0x00000047b2177227 */ /* 0x000fe200078e00ff */
[----:B------:R-:W-:Y:S02]  /*4ce0*/  ISETP.NE.AND P0, PT, R70, 0x1, PT ;  /* 0x000000014600780c */ /* 0x000fe40003f05270 */
[----:B------:R-:W-:Y:S01]  /*4cf0*/  ISETP.NE.AND P2, PT, R72, 0x1, PT ;  /* 0x000000014800780c */ /* 0x000fe20003f45270 */
[----:B------:R-:W-:Y:S01]  /*4d00*/  IMAD.HI.U32 R22, R177, R168, RZ ;  /* 0x000000a8b1167227 */ /* 0x000fe200078e00ff */
[----:B------:R-:W-:Y:S02]  /*4d10*/  SHF.R.U32.HI R23, RZ, R174, R23 ;  /* 0x000000aeff177219 */ /* 0x000fe40000011617 */
[----:B------:R-:W-:Y:S01]  /*4d20*/  ISETP.NE.AND P3, PT, R74, 0x1, PT ;  /* 0x000000014a00780c */ /* 0x000fe20003f65270 */
[----:B------:R-:W-:Y:S01]  /*4d30*/  IMAD.HI.U32 R26, R77, R168, RZ ;  /* 0x000000a84d1a7227 */ /* 0x000fe200078e00ff */
[----:B------:R-:W-:Y:S02]  /*4d40*/  SHF.R.U32.HI R22, RZ, R169, R22 ;  /* 0x000000a9ff167219 */ /* 0x000fe40000011616 */
[----:B------:R-:W-:Y:S01]  /*4d50*/  SEL R3, R178, R23, !P0 ;  /* 0x00000017b2037207 */ /* 0x000fe20004000000 */
[----:B------:R-:W-:Y:S01]  /*4d60*/  IMAD.HI.U32 R23, R75, R71, RZ ;  /* 0x000000474b177227 */ /* 0x000fe200078e00ff */
[----:B------:R-:W-:Y:S02]  /*4d70*/  SEL R7, R177, R22, !P3 ;  /* 0x00000016b1077207 */ /* 0x000fe40005800000 */
[----:B------:R-:W-:Y:S01]  /*4d80*/  SHF.R.U32.HI R26, RZ, R169, R26 ;  /* 0x000000a9ff1a7219 */ /* 0x000fe2000001161a */
[-C--:B------:R-:W-:Y:S04]  /*4d90*/  IMAD.HI.U32 R22, R3, R68.reuse, RZ ;  /* 0x0000004403167227 */ /* 0x080fe800078e00ff */
[----:B------:R-:W-:Y:S01]  /*4da0*/  IMAD.HI.U32 R24, R7, R68, RZ ;  /* 0x0000004407187227 */ /* 0x000fe200078e00ff */
[-C--:B------:R-:W-:Y:S02]  /*4db0*/  @P2 SHF.R.U32.HI R3, RZ, R69.reuse, R22 ;  /* 0x00000045ff032219 */ /* 0x080fe40000011616 */
[----:B------:R-:W-:Y:S02]  /*4dc0*/  SHF.R.U32.HI R22, RZ, R174, R23 ;  /* 0x000000aeff167219 */ /* 0x000fe40000011617 */
[----:B------:R-:W-:Y:S01]  /*4dd0*/  @P2 SHF.R.U32.HI R7, RZ, R69, R24 ;  /* 0x00000045ff072219 */ /* 0x000fe20000011618 */
[C---:B------:R-:W-:Y:S01]  /*4de0*/  IMAD R2, R72.reuse, R3, RZ ;  /* 0x0000000348027224 */ /* 0x040fe200078e02ff */
[----:B------:R-:W-:Y:S02]  /*4df0*/  SEL R5, R75, R22, !P0 ;  /* 0x000000164b057207 */ /* 0x000fe40004000000 */
[----:B------:R-:W-:Y:S01]  /*4e00*/  SEL R3, R77, R26, !P3 ;  /* 0x0000001a4d037207 */ /* 0x000fe20005800000 */
[----:B------:R-:W-:Y:S01]  /*4e10*/  IMAD R4, R72, R7, RZ ;  /* 0x0000000748047224 */ /* 0x000fe200078e02ff */
[C---:B------:R-:W-:Y:S01]  /*4e20*/  ISETP.GE.AND P0, PT, R5.reuse, R2, PT ;  /* 0x000000020500720c */ /* 0x040fe20003f06270 */
[----:B------:R-:W-:Y:S03]  /*4e30*/  IMAD.HI.U32 R6, R5, R68, RZ ;  /* 0x0000004405067227 */ /* 0x000fe600078e00ff */
[----:B------:R-:W-:Y:S01]  /*4e40*/  ISETP.GE.OR P0, PT, R3, R4, P0 ;  /* 0x000000040300720c */ /* 0x000fe20000706670 */
[----:B------:R-:W-:Y:S01]  /*4e50*/  IMAD.MOV R4, RZ, RZ, -R3 ;  /* 0x000000ffff047224 */ /* 0x000fe200078e0a03 */
[-C--:B------:R-:W-:Y:S03]  /*4e60*/  SHF.R.U32.HI R6, RZ, R69.reuse, R6 ;  /* 0x00000045ff067219 */ /* 0x080fe60000011606 */
[----:B------:R-:W-:Y:S01]  /*4e70*/  IMAD R77, R74, R4, R77 ;  /* 0x000000044a4d7224 */ /* 0x000fe200078e024d */
[----:B------:R-:W-:Y:S05]  /*4e80*/  SEL R15, R5, R6, !P2 ;  /* 0x00000006050f7207 */ /* 0x000fea0005000000 */
[----:B------:R-:W-:Y:S02]  /*4e90*/  IMAD.MOV R6, RZ, RZ, -R15 ;  /* 0x000000ffff067224 */ /* 0x000fe400078e0a0f */
[C---:B------:R-:W-:Y:S04]  /*4ea0*/  @!P0 IMAD.HI.U32 R2, R3.reuse, R68, RZ ;  /* 0x0000004403028227 */ /* 0x040fe800078e00ff */
[----:B------:R-:W-:Y:S01]  /*4eb0*/  IMAD R6, R72, R6, R5 ;  /* 0x0000000648067224 */ /* 0x000fe200078e0205 */
[----:B------:R-:W-:Y:S04]  /*4ec0*/  @!P0 SHF.R.U32.HI R2, RZ, R69, R2 ;  /* 0x00000045ff028219 */ /* 0x000fe80000011602 */
[----:B------:R-:W-:Y:S02]  /*4ed0*/  @!P0 SEL R0, R3, R2, !P2 ;  /* 0x0000000203008207 */ /* 0x000fe40005000000 */
[----:B------:R-:W-:Y:S02]  /*4ee0*/  IADD3 R2, PT, PT, -R5, RZ, RZ ;  /* 0x000000ff05027210 */ /* 0x000fe40007ffe1ff */
[----:B------:R-:W-:Y:S01]  /*4ef0*/  @!P0 IADD3 R8, PT, PT, R15, -R0, RZ ;  /* 0x800000000f088210 */ /* 0x000fe20007ffe0ff */
[----:B------:R-:W-:Y:S02]  /*4f00*/  @!P0 IMAD R0, R7, R6, R0 ;  /* 0x0000000607008224 */ /* 0x000fe400078e0200 */
[----:B------:R-:W-:Y:S02]  /*4f10*/  IMAD R75, R70, R2, R75 ;  /* 0x00000002464b7224 */ /* 0x000fe400078e024b */
[----:B------:R-:W-:Y:S02]  /*4f20*/  @!P0 IMAD R5, R8, R72, R3 ;  /* 0x0000004808058224 */ /* 0x000fe400078e0203 */
[----:B------:R-:W-:Y:S04]  /*4f30*/  @!P0 IMAD.MOV.U32 R3, RZ, RZ, R0 ;  /* 0x000000ffff038224 */ /* 0x000fe800078e0000 */
[----:B------:R-:W-:Y:S02]  /*4f40*/  IMAD R77, R3, R74, R77 ;  /* 0x0000004a034d7224 */ /* 0x000fe400078e024d */
[----:B------:R-:W-:Y:S07]  /*4f50*/  IMAD R75, R5, R70, R75 ;  /* 0x00000046054b7224 */ /* 0x000fee00078e024b */
.L_x_84:
[----:B-1----:R-:W-:Y:S01]  /*4f60*/  @!P1 ISETP.NE.AND P0, PT, R10, 0x1, PT ;  /* 0x000000010a00980c */ /* 0x002fe20003f05270 */
[----:B------:R-:W-:Y:S01]  /*4f70*/  @!P1 IMAD.HI.U32 R0, R77, R12, RZ ;  /* 0x0000000c4d009227 */ /* 0x000fe200078e00ff */
[----:B------:R-:W-:Y:S01]  /*4f80*/  @!P1 ISETP.NE.AND P2, PT, R9, 0x1, PT ;  /* 0x000000010900980c */ /* 0x000fe20003f45270 */
[----:B------:R-:W-:Y:S01]  /*4f90*/  ULOP3.LUT UP0, URZ, UR48, 0x1b0, URZ, 0xc0, !UPT ;  /* 0x000001b030ff7892 */ /* 0x000fe2000f80c0ff */
[----:B------:R-:W-:Y:S01]  /*4fa0*/  R2UR UR42, R21 ;  /* 0x00000000152a72ca */ /* 0x000fe200000e0000 */
[----:B------:R-:W-:Y:S01]  /*4fb0*/  @!P1 IMAD.HI.U32 R3, R75, R11, RZ ;  /* 0x0000000b4b039227 */ /* 0x000fe200078e00ff */
[----:B------:R-:W-:Y:S02]  /*4fc0*/  @!P1 SHF.R.U32.HI R0, RZ, R13, R0 ;  /* 0x0000000dff009219 */ /* 0x000fe40000011600 */
[----:B------:R-:W-:Y:S01]  /*4fd0*/  R2UR UR41, R20 ;  /* 0x00000000142972ca */ /* 0x000fe200000e0000 */
[----:B------:R-:W-:Y:S01]  /*4fe0*/  VIADD R191, R191, 0x1 ;  /* 0x00000001bfbf7836 */ /* 0x000fe20000000000 */
[----:B------:R-:W-:Y:S02]  /*4ff0*/  @!P1 SHF.R.U32.HI R2, RZ, R14, R3 ;  /* 0x0000000eff029219 */ /* 0x000fe40000011603 */
[----:B------:R-:W-:Y:S02]  /*5000*/  @!P1 SEL R3, R77, R0, !P2 ;  /* 0x000000004d039207 */ /* 0x000fe40005000000 */
[----:B------:R-:W-:Y:S02]  /*5010*/  @!P1 SEL R2, R75, R2, !P0 ;  /* 0x000000024b029207 */ /* 0x000fe40004000000 */
[----:B------:R-:W-:Y:S01]  /*5020*/  @P4 SHF.R.U32.HI R179, RZ, 0x10, R17 ;  /* 0x00000010ffb34819 */ /* 0x000fe20000011611 */
[----:B------:R-:W-:Y:S02]  /*5030*/  USHF.L.U32 UR42, UR42, 0x7, URZ ;  /* 0x000000072a2a7899 */ /* 0x000fe400080006ff */
[----:B------:R-:W-:Y:S02]  /*5040*/  @!P1 IMAD.IADD R0, R2, 0x1, -R3 ;  /* 0x0000000102009824 */ /* 0x000fe400078e0a03 */
[----:B------:R-:W-:Y:S01]  /*5050*/  @!P1 IMAD.IADD R2, R3, 0x1, -R2 ;  /* 0x0000000103029824 */ /* 0x000fe200078e0a02 */
[----:B------:R-:W-:Y:S01]  /*5060*/  USHF.L.U32 UR41, UR41, 0x8, URZ ;  /* 0x0000000829297899 */ /* 0x000fe200080006ff */
[----:B------:R-:W-:Y:S02]  /*5070*/  @!P1 IMAD R77, R0, R9, R77 ;  /* 0x00000009004d9224 */ /* 0x000fe400078e024d */
[----:B------:R-:W-:Y:S01]  /*5080*/  @!P1 IMAD R75, R2, R10, R75 ;  /* 0x0000000a024b9224 */ /* 0x000fe200078e024b */
[----:B------:R-:W-:Y:S08]  /*5090*/  BRA.U !UP0, `(.L_x_85) ;  /* 0x0000000108407547 */ /* 0x000ff0000b800000 */
[----:B------:R-:W1:Y:S01]  /*50a0*/  LDCU.64 UR8, c[0x4][0x88] ;  /* 0x01001100ff0877ac */ /* 0x000e620008000a00 */
[----:B------:R-:W-:Y:S01]  /*50b0*/  MOV R3, 0x0 ;  /* 0x0000000000037802 */ /* 0x000fe20000000f00 */
[----:B------:R-:W-:Y:S02]  /*50c0*/  HFMA2 R12, -RZ, RZ, 0, 5.9604644775390625e-08 ;  /* 0x00000001ff0c7431 */ /* 0x000fe400000001ff */
[----:B------:R-:W-:Y:S02]  /*50d0*/  IMAD.MOV.U32 R8, RZ, RZ, 0x70 ;  /* 0x00000070ff087424 */ /* 0x000fe400078e00ff */
[----:B------:R-:W-:Y:S01]  /*50e0*/  IMAD.MOV.U32 R13, RZ, RZ, RZ ;  /* 0x000000ffff0d7224 */ /* 0x000fe200078e00ff */
[----:B------:R-:W2:Y:S01]  /*50f0*/  LDCU.64 UR6, c[0x4][0x90] ;  /* 0x01001200ff0677ac */ /* 0x000ea20008000a00 */
[----:B------:R-:W3:Y:S01]  /*5100*/  LDC.64 R2, c[0x4][R3] ;  /* 0x0100000003027b82 */ /* 0x000ee20000000a00 */
[----:B------:R-:W4:Y:S01]  /*5110*/  LDCU.64 UR4, c[0x4][0x8] ;  /* 0x01000100ff0477ac */ /* 0x000f220008000a00 */
[----:B-1----:R-:W-:Y:S01]  /*5120*/  MOV R5, UR9 ;  /* 0x0000000900057c02 */ /* 0x002fe20008000f00 */
[----:B------:R-:W-:Y:S01]  /*5130*/  IMAD.U32 R4, RZ, RZ, UR8 ;  /* 0x00000008ff047e24 */ /* 0x000fe2000f8e00ff */
[----:B--2---:R-:W-:Y:S01]  /*5140*/  MOV R7, UR7 ;  /* 0x0000000700077c02 */ /* 0x004fe20008000f00 */
[----:B------:R-:W-:Y:S01]  /*5150*/  IMAD.U32 R6, RZ, RZ, UR6 ;  /* 0x00000006ff067e24 */ /* 0x000fe2000f8e00ff */
[----:B----4-:R-:W-:Y:S01]  /*5160*/  MOV R11, UR5 ;  /* 0x00000005000b7c02 */ /* 0x010fe20008000f00 */
[----:B------:R-:W-:Y:S02]  /*5170*/  IMAD.U32 R10, RZ, RZ, UR4 ;  /* 0x00000004ff0a7e24 */ /* 0x000fe4000f8e00ff */
[----:B------:R-:W-:Y:S07]  /*5180*/  LEPC R20, `(.L_x_85) ;  /* 0x000000001014794e */ /* 0x000fee0000000000 */
[----:B---3-5:R-:W-:Y:S05]  /*5190*/  CALL.ABS.NOINC R2 ;  /* 0x0000000002007343 */ /* 0x028fea0003c00000 */
.L_x_85:
[----:B------:R-:W-:Y:S01]  /*51a0*/  LOP3.LUT P0, RZ, R188, 0x1b0, RZ, 0xc0, !PT ;  /* 0x000001b0bcff7812 */ /* 0x000fe2000780c0ff */
[----:B------:R-:W-:Y:S11]  /*51b0*/  BSSY.RECONVERGENT B6, `(.L_x_86) ;  /* 0x0000013000067945 */ /* 0x000ff60003800200 */
[----:B------:R-:W-:Y:S01]  /*51c0*/  @!UPT UIADD3 URZ, UPT, UPT, URZ, URZ, URZ ;  /* 0x000000fffffff290 */ /* 0x000fe2000fffe0ff */
[----:B------:R-:W-:Y:S05]  /*51d0*/  @!P0 BRA `(.L_x_87) ;  /* 0x0000000000408947 */ /* 0x000fea0003800000 */
        /* <DEDUP_REMOVED lines=16> */
.L_x_87:
[----:B------:R-:W-:Y:S05]  /*52e0*/  BSYNC.RECONVERGENT B6 ;  /* 0x0000000000067941 */ /* 0x000fea0003800200 */
.L_x_86:
[----:B------:R-:W-:Y:S01]  /*52f0*/  ISETP.NE.U32.AND P4, PT, R166, RZ, PT ;  /* 0x000000ffa600720c */ /* 0x000fe20003f85070 */
[----:B------:R-:W-:Y:S01]  /*5300*/  UISETP.NE.AND UP2, UPT, UR50, URZ, UPT ;  /* 0x000000ff3200728c */ /* 0x000fe2000bf45270 */
[----:B------:R-:W-:Y:S01]  /*5310*/  ISETP.NE.U32.AND P2, PT, RZ, UR38, PT ;  /* 0x00000026ff007c0c */ /* 0x000fe2000bf45070 */
[----:B------:R-:W-:Y:S01]  /*5320*/  UISETP.NE.U32.AND UP1, UPT, UR44, URZ, UPT ;  /* 0x000000ff2c00728c */ /* 0x000fe2000bf25070 */
[----:B------:R-:W-:Y:S01]  /*5330*/  ISETP.NE.AND.EX P4, PT, R167, RZ, PT, P4 ;  /* 0x000000ffa700720c */ /* 0x000fe20003f85340 */
[----:B------:R-:W-:Y:S01]  /*5340*/  UPLOP3.LUT UP0, UPT, UPT, UPT, UPT, 0x40, 0x4 ;  /* 0x000000000004789c */ /* 0x000fe20003f0e870 */
[----:B------:R-:W-:Y:S01]  /*5350*/  ISETP.NE.AND.EX P2, PT, RZ, UR39, PT, P2 ;  /* 0x00000027ff007c0c */ /* 0x000fe2000bf45320 */
[----:B------:R-:W-:Y:S01]  /*5360*/  UISETP.NE.AND.EX UP1, UPT, UR45, URZ, UPT, UP1 ;  /* 0x000000ff2d00728c */ /* 0x000fe2000bf25310 */
[----:B------:R-:W-:Y:S04]  /*5370*/  PLOP3.LUT P1, PT, PT, PT, UP2, 0x80, 0x8 ;  /* 0x000000000008781c */ /* 0x000fe80003f2f028 */
[----:B------:R-:W-:Y:S06]  /*5380*/  @UP2 UPLOP3.LUT UP0, UPT, UPT, UPT, UP1, 0x80, 0x8 ;  /* 0x000000000008289c */ /* 0x000fec0003f0f010 */
[----:B------:R-:W-:Y:S01]  /*5390*/  PLOP3.LUT P0, PT, PT, PT, UP0, 0x80, 0x8 ;  /* 0x000000000008781c */ /* 0x000fe20003f0f008 */
[----:B------:R-:W-:Y:S01]  /*53a0*/  @!UPT UIADD3 URZ, UPT, UPT, URZ, URZ, URZ ;  /* 0x000000fffffff290 */ /* 0x000fe2000fffe0ff */
[----:B------:R-:W-:Y:S11]  /*53b0*/  BRA.U !UP1, `(.L_x_88) ;  /* 0x0000000109387547 */ /* 0x000ff6000b800000 */
[----:B------:R-:W-:Y:S01]  /*53c0*/  UISETP.NE.U32.AND UP0, UPT, UR38, URZ, UPT ;  /* 0x000000ff2600728c */ /* 0x000fe2000bf05070 */
[----:B------:R-:W-:Y:S02]  /*53d0*/  HFMA2 R0, -RZ, RZ, 0, 5.9604644775390625e-08 ;  /* 0x00000001ff007431 */ /* 0x000fe400000001ff */
[----:B------:R-:W-:Y:S01]  /*53e0*/  IMAD.MOV.U32 R171, RZ, RZ, 0x1 ;  /* 0x00000001ffab7424 */ /* 0x000fe200078e00ff */
[----:B------:R-:W-:Y:S06]  /*53f0*/  UISETP.NE.AND.EX UP0, UPT, UR39, URZ, UPT, UP0 ;  /* 0x000000ff2700728c */ /* 0x000fec000bf05300 */
[----:B------:R-:W-:Y:S05]  /*5400*/  PLOP3.LUT P3, PT, PT, PT, UP0, 0x80, 0x8 ;  /* 0x000000000008781c */ /* 0x000fea0003f6f008 */
[----:B------:R-:W1:Y:S01]  /*5410*/  @UP0 LDCU.64 UR6, c[0x0][0x888] ;  /* 0x00011100ff0607ac */ /* 0x000e620008000a00 */
[----:B------:R-:W-:Y:S07]  /*5420*/  @UP0 UIMAD UR4, UR36, UR44, URZ ;  /* 0x0000002c240402a4 */ /* 0x000fee000f8e02ff */
[----:B------:R-:W-:Y:S01]  /*5430*/  @!P3 PRMT R171, R0, 0x7610, R171 ;  /* 0x0000761000abb816 */ /* 0x000fe200000000ab */
[----:B-1----:R-:W-:Y:S03]  /*5440*/  @UP0 UIMAD.WIDE UR6, UR4, 0x4, UR6 ;  /* 0x00000004040608a5 */ /* 0x002fe6000f8e0206 */
[----:B------:R-:W1:Y:S03]  /*5450*/  @!UP0 LDCU UR4, c[0x0][0x880] ;  /* 0x00011000ff0487ac */ /* 0x000e660008000800 */
[----:B------:R-:W-:Y:S01]  /*5460*/  IMAD.U32 R2, RZ, RZ, UR6 ;  /* 0x00000006ff027e24 */ /* 0x000fe2000f8e00ff */
[----:B------:R-:W-:Y:S05]  /*5470*/  MOV R3, UR7 ;  /* 0x0000000700037c02 */ /* 0x000fea0008000f00 */
[----:B-----5:R2:W5:Y:S02]  /*5480*/  @P3 LDG.E R81, desc[UR46][R2.64] ;  /* 0x0000002e02513981 */ /* 0x020564000c1e1900 */
[----:B-12---:R-:W-:Y:S02]  /*5490*/  @!P3 IMAD.U32 R81, RZ, RZ, UR4 ;  /* 0x00000004ff51be24 */ /* 0x006fe4000f8e00ff */
.L_x_88:
[----:B------:R-:W-:Y:S05]  /*54a0*/  @!P4 BRA `(.L_x_89) ;  /* 0x000000000020c947 */ /* 0x000fea0003800000 */
[----:B------:R-:W-:Y:S04]  /*54b0*/  ISETP.NE.U32.AND P3, PT, R164, RZ, PT ;  /* 0x000000ffa400720c */ /* 0x000fe80003f65070 */
[----:B------:R-:W-:Y:S11]  /*54c0*/  ISETP.NE.AND.EX P3, PT, R165, RZ, PT, P3 ;  /* 0x000000ffa500720c */ /* 0x000ff60003f65330 */
[----:B------:R-:W-:Y:S02]  /*54d0*/  @!UPT UIADD3 URZ, UPT, UPT, URZ, URZ, URZ ;  /* 0x000000fffffff290 */ /* 0x000fe4000fffe0ff */
[----:B------:R-:W1:Y:S01]  /*54e0*/  @P3 LDC.64 R2, c[0x0][0x8a8] ;  /* 0x00022a00ff023b82 */ /* 0x000e620000000a00 */
[----:B------:R-:W-:Y:S04]  /*54f0*/  @P3 IMAD R0, R166, UR36, RZ ;  /* 0x00000024a6003c24 */ /* 0x000fe8000f8e02ff */
[----:B-1----:R-:W-:Y:S05]  /*5500*/  @P3 IMAD.WIDE R2, R0, 0x4, R2 ;  /* 0x0000000400023825 */ /* 0x002fea00078e0202 */
[----:B-----5:R1:W5:Y:S02]  /*5510*/  @P3 LDG.E R78, desc[UR46][R2.64] ;  /* 0x0000002e024e3981 */ /* 0x020364000c1e1900 */
[----:B-1----:R-:W2:Y:S02]  /*5520*/  @!P3 LDC R78, c[0x0][0x8a0] ;  /* 0x00022800ff4ebb82 */ /* 0x002ea40000000800 */
.L_x_89:
[----:B-----5:R-:W-:Y:S01]  /*5530*/  FSETP.NEU.AND P4, PT, R81, RZ, PT ;  /* 0x000000ff5100720b */ /* 0x020fe20003f8d000 */
[----:B------:R-:W-:Y:S01]  /*5540*/  BSSY B1, `(.L_x_90) ;  /* 0x0000047000017945 */ /* 0x000fe20003800000 */
[----:B------:R-:W-:Y:S01]  /*5550*/  SEL R5, RZ, 0xffffffff, P2 ;  /* 0xffffffffff057807 */ /* 0x000fe20001000000 */
[----:B------:R-:W-:Y:S01]  /*5560*/  IMAD.MOV.U32 R196, RZ, RZ, 0x1 ;  /* 0x00000001ffc47424 */ /* 0x000fe200078e00ff */
[----:B------:R-:W-:Y:S01]  /*5570*/  LOP3.LUT P3, RZ, R171, 0xff, RZ, 0xc0, !PT ;  /* 0x000000ffabff7812 */ /* 0x000fe2000786c0ff */
[C---:B------:R-:W-:Y:S01]  /*5580*/  IMAD R80, R76.reuse, 0x100, R79 ;  /* 0x000001004c507824 */ /* 0x040fe200078e024f */
[----:B------:R-:W-:Y:S02]  /*5590*/  @P1 SEL R0, RZ, 0xffffffff, P4 ;  /* 0xffffffffff001807 */ /* 0x000fe40002000000 */
[----:B------:R-:W-:Y:S02]  /*55a0*/  CS2R R162, SRZ ;  /* 0x0000000000a27805 */ /* 0x000fe4000001ff00 */
[----:B------:R-:W-:Y:S02]  /*55b0*/  LEA R3, R181, UR49, 0x3 ;  /* 0x00000031b5037c11 */ /* 0x000fe4000f8e18ff */
[----:B------:R-:W-:Y:S02]  /*55c0*/  CS2R R160, SRZ ;  /* 0x0000000000a07805 */ /* 0x000fe4000001ff00 */
[----:B------:R-:W-:Y:S02]  /*55d0*/  @P0 SEL R0, R5, R0, !P3 ;  /* 0x0000000005000207 */ /* 0x000fe40005800000 */
[----:B------:R-:W-:Y:S02]  /*55e0*/  CS2R R158, SRZ ;  /* 0x00000000009e7805 */ /* 0x000fe4000001ff00 */
[----:B------:R-:W-:Y:S02]  /*55f0*/  LEA R193, R76, UR49, 0x3 ;  /* 0x000000314cc17c11 */ /* 0x000fe4000f8e18ff */
[----:B------:R-:W-:Y:S02]  /*5600*/  CS2R R156, SRZ ;  /* 0x00000000009c7805 */ /* 0x000fe4000001ff00 */
[----:B------:R-:W-:Y:S02]  /*5610*/  @P1 LOP3.LUT R0, R0, 0x1, RZ, 0xc0, !PT ;  /* 0x0000000100001812 */ /* 0x000fe400078ec0ff */
[----:B------:R-:W-:Y:S02]  /*5620*/  CS2R R154, SRZ ;  /* 0x00000000009a7805 */ /* 0x000fe4000001ff00 */
[----:B------:R-:W-:Y:S02]  /*5630*/  SHF.L.U32 R2, R183, 0x1f, RZ ;  /* 0x0000001fb7027819 */ /* 0x000fe400000006ff */
[----:B------:R-:W-:Y:S02]  /*5640*/  CS2R R152, SRZ ;  /* 0x0000000000987805 */ /* 0x000fe4000001ff00 */
[----:B------:R-:W-:Y:S02]  /*5650*/  ISETP.NE.U32.OR P6, PT, R0, 0x1, !P1 ;  /* 0x000000010000780c */ /* 0x000fe40004fc5470 */
[----:B------:R-:W-:Y:S02]  /*5660*/  CS2R R150, SRZ ;  /* 0x0000000000967805 */ /* 0x000fe4000001ff00 */
[----:B------:R-:W-:Y:S02]  /*5670*/  PLOP3.LUT P2, PT, PT, PT, UP1, 0x80, 0x8 ;  /* 0x000000000008781c */ /* 0x000fe40003f4f018 */
[----:B------:R-:W-:Y:S02]  /*5680*/  CS2R R148, SRZ ;  /* 0x0000000000947805 */ /* 0x000fe4000001ff00 */
[----:B------:R-:W-:Y:S02]  /*5690*/  SEL R0, RZ, 0xffffffff, P4 ;  /* 0xffffffffff007807 */ /* 0x000fe40002000000 */
[----:B------:R-:W-:Y:S03]  /*56a0*/  P2R R198, PR, RZ, 0x40 ;  /* 0x00000040ffc67803 */ /* 0x000fe60000000000 */
[----:B------:R-:W-:Y:S04]  /*56b0*/  @P6 SHF.L.U32 R4, R180, 0x1f, RZ ;  /* 0x0000001fb4046819 */ /* 0x000fe800000006ff */
[----:B------:R-:W-:Y:S01]  /*56c0*/  @P2 SEL R0, R5, R0, !P3 ;  /* 0x0000000005002207 */ /* 0x000fe20005800000 */
[----:B------:R-:W1:Y:S03]  /*56d0*/  @P6 SYNCS.PHASECHK.TRANS64.TRYWAIT P1, [R3+URZ+0x60], R4 ;  /* 0x00006004030065a7 */ /* 0x000e6600080211ff */
[----:B------:R-:W-:Y:S04]  /*56e0*/  LOP3.LUT R0, R0, 0x1, RZ, 0xc0, !PT ;  /* 0x0000000100007812 */ /* 0x000fe800078ec0ff */
[----:B------:R-:W-:Y:S04]  /*56f0*/  ISETP.NE.U32.AND P5, PT, R0, 0x1, PT ;  /* 0x000000010000780c */ /* 0x000fe80003fa5070 */
[----:B------:R-:W-:Y:S01]  /*5700*/  P2R R197, PR, RZ, 0x20 ;  /* 0x00000020ffc57803 */ /* 0x000fe20000000000 */
[----:B------:R3:W4:Y:S01]  /*5710*/  SYNCS.PHASECHK.TRANS64.TRYWAIT P0, [R193+URZ+0xd0], R2 ;  /* 0x0000d002c10075a7 */ /* 0x00072200080011ff */
[----:B-1----:R-:W-:Y:S01]  /*5720*/  @P6 SEL R196, RZ, 0x1, !P1 ;  /* 0x00000001ffc46807 */ /* 0x002fe20004800000 */
[----:B---3--:R-:W-:Y:S06]  /*5730*/  @!P6 BRA `(.L_x_91) ;  /* 0x00000000009ce947 */ /* 0x008fec0003800000 */
[----:B------:R-:W-:Y:S01]  /*5740*/  @P5 IMAD R6, R181, 0x2000, R186 ;  /* 0x00002000b5065824 */ /* 0x000fe200078e02ba */
[----:B------:R-:W-:Y:S01]  /*5750*/  ISETP.NE.AND P1, PT, R196, RZ, PT ;  /* 0x000000ffc400720c */ /* 0x000fe20003f25270 */
[----:B------:R-:W-:Y:S01]  /*5760*/  BSSY B0, `(.L_x_92) ;  /* 0x0000010000007945 */ /* 0x000fe20003800000 */
[----:B------:R-:W-:Y:S01]  /*5770*/  CS2R R150, SRZ ;  /* 0x0000000000967805 */ /* 0x000fe2000001ff00 */
[--C-:B------:R-:W-:Y:S01]  /*5780*/  @P5 IMAD R7, R187, -0x10, R6.reuse ;  /* 0xfffffff0bb075824 */ /* 0x100fe200078e0206 */
[----:B------:R-:W-:Y:S01]  /*5790*/  CS2R R148, SRZ ;  /* 0x0000000000947805 */ /* 0x000fe2000001ff00 */
[----:B------:R-:W-:Y:S01]  /*57a0*/  @P5 IMAD R5, R185, -0x10, R6 ;  /* 0xfffffff0b9055824 */ /* 0x000fe200078e0206 */
[----:B------:R-:W-:Y:S01]  /*57b0*/  CS2R R158, SRZ ;  /* 0x00000000009e7805 */ /* 0x000fe2000001ff00 */
[----:B------:R-:W-:Y:S01]  /*57c0*/  @P5 IMAD R4, R184, 0x10, R7 ;  /* 0x00000010b8045824 */ /* 0x000fe200078e0207 */
[----:B------:R-:W-:Y:S02]  /*57d0*/  CS2R R156, SRZ ;  /* 0x00000000009c7805 */ /* 0x000fe4000001ff00 */
[----:B------:R-:W-:Y:S02]  /*57e0*/  CS2R R154, SRZ ;  /* 0x00000000009a7805 */ /* 0x000fe4000001ff00 */
[----:B------:R-:W-:Y:S02]  /*57f0*/  CS2R R152, SRZ ;  /* 0x0000000000987805 */ /* 0x000fe4000001ff00 */
[----:B------:R-:W-:Y:S02]  /*5800*/  CS2R R162, SRZ ;  /* 0x0000000000a27805 */ /* 0x000fe4000001ff00 */
[----:B------:R-:W-:Y:S01]  /*5810*/  CS2R R160, SRZ ;  /* 0x0000000000a07805 */ /* 0x000fe2000001ff00 */
[----:B------:R-:W-:Y:S06]  /*5820*/  @P1 BRA `(.L_x_93) ;  /* 0x00000000000c1947 */ /* 0x000fec0003800000 */
[----:B------:R-:W-:Y:S04]  /*5830*/  SHF.L.U32 R0, R180, 0x1f, RZ ;  /* 0x0000001fb4007819 */ /* 0x000fe800000006ff */
[----:B------:R-:W1:Y:S02]  /*5840*/  SYNCS.PHASECHK.TRANS64.TRYWAIT P1, [R3+URZ+0x60], R0 ;  /* 0x00006000030075a7 */ /* 0x000e6400080211ff */
[----:B-1----:R-:W-:Y:S05]  /*5850*/  @!P1 BRA `(.L_x_94) ;  /* 0x0000006000649947 */ /* 0x002fea0003800000 */
.L_x_93:
[----:B------:R-:W-:Y:S05]  /*5860*/  BSYNC B0 ;  /* 0x0000000000007941 */ /* 0x000fea0003800000 */
.L_x_92:
[----:B------:R-:W-:Y:S01]  /*5870*/  ISETP.NE.AND P1, PT, R197, RZ, PT ;  /* 0x000000ffc500720c */ /* 0x000fe20003f25270 */
[----:B-1----:R-:W-:Y:S02]  /*5880*/  VIADD R3, R3, 0x80 ;  /* 0x0000008003037836 */ /* 0x002fe40000000000 */
[----:B------:R-:W-:Y:S02]  /*5890*/  IMAD.U32 R0, RZ, RZ, UR37 ;  /* 0x00000025ff007e24 */ /* 0x000fe4000f8e00ff */
[----:B------:R-:W-:Y:S03]  /*58a0*/  VIADD R181, R181, 0x1 ;  /* 0x00000001b5b57836 */ /* 0x000fe60000000000 */
[----:B------:R-:W-:Y:S05]  /*58b0*/  PRMT R0, R0, 0x654, R3 ;  /* 0x0000065400007816 */ /* 0x000fea0000000003 */
[----:B------:R1:W3:Y:S04]  /*58c0*/  @P1 LDS.128 R148, [R6] ;  /* 0x0000000006941984 */ /* 0x0002e80000000c00 */
[----:B------:R1:W1:Y:S04]  /*58d0*/  @P1 LDS.128 R156, [R5+0x20] ;  /* 0x00002000059c1984 */ /* 0x0002680000000c00 */
[----:B------:R1:W1:Y:S04]  /*58e0*/  @P1 LDS.128 R152, [R7+0x10] ;  /* 0x0000100007981984 */ /* 0x0002680000000c00 */
[----:B------:R1:W1:Y:S01]  /*58f0*/  @P1 LDS.128 R160, [R4+0x10] ;  /* 0x0000100004a01984 */ /* 0x0002620000000c00 */
[C---:B------:R-:W-:Y:S01]  /*5900*/  ISETP.NE.AND P1, PT, R181.reuse, 0x4, PT ;  /* 0x00000004b500780c */ /* 0x040fe20003f25270 */
[----:B------:R-:W-:Y:S01]  /*5910*/  @!PT LDS RZ, [RZ] ;  /* 0x00000000fffff984 */ /* 0x000fe20000000800 */
[----:B------:R-:W-:Y:S01]  /*5920*/  @!PT LDS RZ, [RZ] ;  /* 0x00000000fffff984 */ /* 0x000fe20000000800 */
[----:B------:R-:W-:Y:S01]  /*5930*/  @!PT LDS RZ, [RZ] ;  /* 0x00000000fffff984 */ /* 0x000fe20000000800 */
[----:B------:R-:W-:Y:S01]  /*5940*/  @!PT LDS RZ, [RZ] ;  /* 0x00000000fffff984 */ /* 0x000fe20000000800 */
[----:B------:R5:W-:Y:S06]  /*5950*/  MEMBAR.ALL.CTA ;  /* 0x0000000000007992 */ /* 0x000bec0000008000 */
[----:B-----5:R-:W5:Y:S01]  /*5960*/  FENCE.VIEW.ASYNC.S ;  /* 0x00000000000073c6 */ /* 0x020f620000000000 */
[----:B------:R-:W-:Y:S02]  /*5970*/  SEL R3, RZ, 0x1, P1 ;  /* 0x00000001ff037807 */ /* 0x000fe40000800000 */
[----:B------:R-:W-:Y:S02]  /*5980*/  SEL R181, R181, RZ, P1 ;  /* 0x000000ffb5b57207 */ /* 0x000fe40000800000 */
[----:B------:R-:W-:Y:S01]  /*5990*/  LOP3.LUT R180, R180, R3, RZ, 0x3c, !PT ;  /* 0x00000003b4b47212 */ /* 0x000fe200078e3cff */
[----:B-----5:R1:W-:Y:S06]  /*59a0*/  SYNCS.ARRIVE.TRANS64.RED.A1T0 RZ, [R0+URZ], RZ ;  /* 0x000000ff00ff79a7 */ /* 0x0203ec00081004ff */
.L_x_91:
[----:B------:R-:W-:Y:S05]  /*59b0*/  BSYNC B1 ;  /* 0x0000000000017941 */ /* 0x000fea0003800000 */
.L_x_90:
[----:B-1----:R-:W-:Y:S04]  /*59c0*/  SHF.R.U32.HI R0, RZ, 0x15, R80 ;  /* 0x00000015ff007819 */ /* 0x002fe80000011650 */
[----:B------:R-:W-:Y:S01]  /*59d0*/  LOP3.LUT P1, RZ, R0, 0x3, R173, 0x48, !PT ;  /* 0x0000000300ff7812 */ /* 0x000fe200078248ad */
[----:B------:R-:W-:Y:S01]  /*59e0*/  @!UPT UIADD3 URZ, UPT, UPT, URZ, URZ, URZ ;  /* 0x000000fffffff290 */ /* 0x000fe2000fffe0ff */
[----:B----4-:R-:W-:Y:S11]  /*59f0*/  @P0 BRA `(.L_x_95) ;  /* 0x0000000000080947 */ /* 0x010ff60003800000 */
[----:B------:R-:W1:Y:S02]  /*5a00*/  SYNCS.PHASECHK.TRANS64.TRYWAIT P0, [R193+URZ+0xd0], R2 ;  /* 0x0000d002c10075a7 */ /* 0x000e6400080011ff */
[----:B-1----:R-:W-:Y:S05]  /*5a10*/  @!P0 BRA `(.L_x_96) ;  /* 0x0000006000088947 */ /* 0x002fea0003800000 */
.L_x_95:
[----:B------:R-:W-:Y:S04]  /*5a20*/  BSSY.RECONVERGENT B6, `(.L_x_97) ;  /* 0x0000012000067945 */ /* 0x000fe80003800200 */
[----:B------:R-:W-:Y:S05]  /*5a30*/  @!P1 BRA `(.L_x_98) ;  /* 0x0000000000409947 */ /* 0x000fea0003800000 */
[----:B------:R-:W4:Y:S01]  /*5a40*/  LDCU.64 UR8, c[0x4][0x78] ;  /* 0x01000f00ff0877ac */ /* 0x000f220008000a00 */
[----:B------:R-:W-:Y:S01]  /*5a50*/  MOV R3, 0x0 ;  /* 0x0000000000037802 */ /* 0x000fe20000000f00 */
[----:B------:R-:W-:Y:S02]  /*5a60*/  HFMA2 R12, -RZ, RZ, 0, 5.9604644775390625e-08 ;  /* 0x00000001ff0c7431 */ /* 0x000fe400000001ff */
[----:B------:R-:W-:Y:S02]  /*5a70*/  IMAD.MOV.U32 R8, RZ, RZ, 0x192 ;  /* 0x00000192ff087424 */ /* 0x000fe400078e00ff */
[----:B------:R-:W-:Y:S01]  /*5a80*/  IMAD.MOV.U32 R13, RZ, RZ, RZ ;  /* 0x000000ffff0d7224 */ /* 0x000fe200078e00ff */
[----:B------:R-:W5:Y:S01]  /*5a90*/  LDCU.64 UR6, c[0x4][0x80] ;  /* 0x01001000ff0677ac */ /* 0x000f620008000a00 */
[----:B-1----:R-:W1:Y:S01]  /*5aa0*/  LDC.64 R2, c[0x4][R3] ;  /* 0x0100000003027b82 */ /* 0x002e620000000a00 */
[----:B------:R-:W2:Y:S01]  /*5ab0*/  LDCU.64 UR4, c[0x4][0x18] ;  /* 0x01000300ff0477ac */ /* 0x000ea20008000a00 */
[----:B----4-:R-:W-:Y:S01]  /*5ac0*/  MOV R5, UR9 ;  /* 0x0000000900057c02 */ /* 0x010fe20008000f00 */
[----:B------:R-:W-:Y:S01]  /*5ad0*/  IMAD.U32 R4, RZ, RZ, UR8 ;  /* 0x00000008ff047e24 */ /* 0x000fe2000f8e00ff */
[----:B-----5:R-:W-:Y:S01]  /*5ae0*/  MOV R7, UR7 ;  /* 0x0000000700077c02 */ /* 0x020fe20008000f00 */
[----:B------:R-:W-:Y:S01]  /*5af0*/  IMAD.U32 R6, RZ, RZ, UR6 ;  /* 0x00000006ff067e24 */ /* 0x000fe2000f8e00ff */
[----:B--2---:R-:W-:Y:S01]  /*5b00*/  MOV R11, UR5 ;  /* 0x00000005000b7c02 */ /* 0x004fe20008000f00 */
[----:B------:R-:W-:Y:S02]  /*5b10*/  IMAD.U32 R10, RZ, RZ, UR4 ;  /* 0x00000004ff0a7e24 */ /* 0x000fe4000f8e00ff */
[----:B------:R-:W-:Y:S07]  /*5b20*/  LEPC R20, `(.L_x_98) ;  /* 0x000000001014794e */ /* 0x000fee0000000000 */
[----:B-1-3--:R-:W-:Y:S05]  /*5b30*/  CALL.ABS.NOINC R2 ;  /* 0x0000000002007343 */ /* 0x00afea0003c00000 */
.L_x_98:
[----:B------:R-:W-:Y:S05]  /*5b40*/  BSYNC.RECONVERGENT B6 ;  /* 0x0000000000067941 */ /* 0x000fea0003800200 */
.L_x_97:
[-C--:B---3--:R-:W-:Y:S01]  /*5b50*/  F2FP.F16.E5M2.UNPACK_B R83, R148.reuse ;  /* 0x00000094ff53723e */ /* 0x088fe200020004ff */
[----:B------:R-:W-:Y:S05]  /*5b60*/  WARPSYNC.ALL ;  /* 0x0000000000007948 */ /* 0x000fea0003800000 */
[----:B------:R-:W-:Y:S01]  /*5b70*/  R2UR UR4, R80 ;  /* 0x00000000500472ca */ /* 0x000fe200000e0000 */
[--C-:B------:R-:W-:Y:S01]  /*5b80*/  HADD2.F32 R82, -RZ, R83.reuse.H0_H0 ;  /* 0x20000053ff527230 */ /* 0x100fe20000004100 */
[----:B------:R-:W-:Y:S01]  /*5b90*/  F2FP.F16.E5M2.UNPACK_B R85, R148.H1 ;  /* 0x00000094ff55723e */ /* 0x000fe200030004ff */
[----:B------:R-:W-:Y:S01]  /*5ba0*/  HADD2.F32 R83, -RZ, R83.H1_H1 ;  /* 0x30000053ff537230 */ /* 0x000fe20000004100 */
[-C--:B------:R-:W-:Y:S01]  /*5bb0*/  F2FP.F16.E5M2.UNPACK_B R87, R149.reuse ;  /* 0x00000095ff57723e */ /* 0x080fe200020004ff */
[----:B------:R-:W-:Y:S01]  /*5bc0*/  BSSY.RECONVERGENT B0, `(.L_x_99) ;  /* 0x000011d000007945 */ /* 0x000fe20003800200 */
[----:B------:R-:W-:Y:S01]  /*5bd0*/  F2FP.F16.E5M2.UNPACK_B R89, R149.H1 ;  /* 0x00000095ff59723e */ /* 0x000fe200030004ff */
[----:B------:R-:W-:Y:S01]  /*5be0*/  HADD2.F32 R84, -RZ, R85.H0_H0 ;  /* 0x20000055ff547230 */ /* 0x000fe20000004100 */
[-C--:B------:R-:W-:Y:S01]  /*5bf0*/  F2FP.F16.E5M2.UNPACK_B R91, R150.reuse ;  /* 0x00000096ff5b723e */ /* 0x080fe200020004ff */
[----:B------:R-:W-:Y:S01]  /*5c00*/  HADD2.F32 R88, -RZ, R87.H1_H1 ;  /* 0x30000057ff587230 */ /* 0x000fe20000004100 */
[----:B------:R-:W-:Y:S01]  /*5c10*/  F2FP.F16.E5M2.UNPACK_B R93, R150.H1 ;  /* 0x00000096ff5d723e */ /* 0x000fe200030004ff */
[----:B------:R-:W-:Y:S01]  /*5c20*/  HADD2.F32 R86, -RZ, R85.H1_H1 ;  /* 0x30000055ff567230 */ /* 0x000fe20000004100 */
[-C--:B------:R-:W-:Y:S01]  /*5c30*/  F2FP.F16.E5M2.UNPACK_B R95, R151.reuse ;  /* 0x00000097ff5f723e */ /* 0x080fe200020004ff */
[----:B------:R-:W2:Y:S01]  /*5c40*/  LDTM.x64 R4, tmem[UR4] ;  /* 0x00000004000479ee */ /* 0x000ea20008340000 */
[----:B------:R-:W-:Y:S01]  /*5c50*/  F2FP.F16.E5M2.UNPACK_B R97, R151.H1 ;  /* 0x00000097ff61723e */ /* 0x000fe200030004ff */
[----:B------:R-:W-:Y:S01]  /*5c60*/  HADD2.F32 R85, -RZ, R87.H0_H0 ;  /* 0x20000057ff557230 */ /* 0x000fe20000004100 */
[-C--:B------:R-:W-:Y:S01]  /*5c70*/  F2FP.F16.E5M2.UNPACK_B R99, R152.reuse ;  /* 0x00000098ff63723e */ /* 0x080fe200020004ff */
[----:B------:R-:W-:Y:S01]  /*5c80*/  HADD2.F32 R87, -RZ, R89.H0_H0 ;  /* 0x20000059ff577230 */ /* 0x000fe20000004100 */
[----:B------:R-:W-:Y:S01]  /*5c90*/  F2FP.F16.E5M2.UNPACK_B R101, R152.H1 ;  /* 0x00000098ff65723e */ /* 0x000fe200030004ff */
[----:B------:R-:W-:Y:S01]  /*5ca0*/  HADD2.F32 R92, -RZ, R91.H1_H1 ;  /* 0x3000005bff5c7230 */ /* 0x000fe20000004100 */
[----:B------:R-:W-:Y:S01]  /*5cb0*/  SHF.L.U32 R199, R176, 0x4, RZ ;  /* 0x00000004b0c77819 */ /* 0x000fe200000006ff */
[----:B------:R-:W-:Y:S01]  /*5cc0*/  HADD2.F32 R96, -RZ, R95.H1_H1 ;  /* 0x3000005fff607230 */ /* 0x000fe20000004100 */
[----:B------:R-:W-:Y:S01]  /*5cd0*/  SHF.L.U32 R207, R175, 0x4, RZ ;  /* 0x00000004afcf7819 */ /* 0x000fe200000006ff */
[----:B------:R-:W-:Y:S01]  /*5ce0*/  HADD2.F32 R100, -RZ, R99.H1_H1 ;  /* 0x30000063ff647230 */ /* 0x000fe20000004100 */
[----:B------:R-:W-:Y:S01]  /*5cf0*/  IADD3 R192, PT, PT, R186, R199, RZ ;  /* 0x000000c7bac07210 */ /* 0x000fe20007ffe0ff */
[----:B------:R-:W-:Y:S01]  /*5d00*/  HADD2.F32 R90, -RZ, R89.H1_H1 ;  /* 0x30000059ff5a7230 */ /* 0x000fe20000004100 */
[----:B------:R-:W-:Y:S01]  /*5d10*/  SHF.L.U32 R205, R184, 0x4, RZ ;  /* 0x00000004b8cd7819 */ /* 0x000fe200000006ff */
[----:B------:R-:W-:Y:S01]  /*5d20*/  HADD2.F32 R89, -RZ, R91.H0_H0 ;  /* 0x2000005bff597230 */ /* 0x000fe20000004100 */
[-C--:B------:R-:W-:Y:S01]  /*5d30*/  F2FP.F16.E5M2.UNPACK_B R103, R153.reuse ;  /* 0x00000099ff67723e */ /* 0x080fe200020004ff */
[--C-:B------:R-:W-:Y:S01]  /*5d40*/  HADD2.F32 R91, -RZ, R93.reuse.H0_H0 ;  /* 0x2000005dff5b7230 */ /* 0x100fe20000004100 */
[----:B------:R-:W-:Y:S01]  /*5d50*/  IADD3 R194, PT, PT, R205, R192, RZ ;  /* 0x000000c0cdc27210 */ /* 0x000fe20007ffe0ff */
[----:B------:R-:W-:Y:S01]  /*5d60*/  HADD2.F32 R94, -RZ, R93.H1_H1 ;  /* 0x3000005dff5e7230 */ /* 0x000fe20000004100 */
[----:B------:R-:W-:Y:S01]  /*5d70*/  F2FP.F16.E5M2.UNPACK_B R105, R153.H1 ;  /* 0x00000099ff69723e */ /* 0x000fe200030004ff */
[----:B------:R-:W-:Y:S01]  /*5d80*/  HADD2.F32 R93, -RZ, R95.H0_H0 ;  /* 0x2000005fff5d7230 */ /* 0x000fe20000004100 */
[-C--:B------:R-:W-:Y:S01]  /*5d90*/  F2FP.F16.E5M2.UNPACK_B R107, R154.reuse ;  /* 0x0000009aff6b723e */ /* 0x080fe200020004ff */
[----:B------:R-:W-:Y:S01]  /*5da0*/  HADD2.F32 R104, -RZ, R103.H1_H1 ;  /* 0x30000067ff687230 */ /* 0x000fe20000004100 */
[----:B------:R-:W-:Y:S01]  /*5db0*/  F2FP.F16.E5M2.UNPACK_B R109, R154.H1 ;  /* 0x0000009aff6d723e */ /* 0x000fe200030004ff */
[C---:B--2---:R-:W-:Y:S01]  /*5dc0*/  FMUL R0, R78.reuse, R4 ;  /* 0x000000044e007220 */ /* 0x044fe20000400000 */
[C---:B-1----:R-:W-:Y:S01]  /*5dd0*/  FMUL R2, R78.reuse, R5 ;  /* 0x000000054e027220 */ /* 0x042fe20000400000 */
[C---:B------:R-:W-:Y:S01]  /*5de0*/  FMUL R4, R78.reuse, R8 ;  /* 0x000000084e047220 */ /* 0x040fe20000400000 */
[C---:B------:R-:W-:Y:S01]  /*5df0*/  FMUL R5, R78.reuse, R9 ;  /* 0x000000094e057220 */ /* 0x040fe20000400000 */
[C---:B------:R-:W-:Y:S01]  /*5e00*/  FFMA R0, R81.reuse, R82, R0 ;  /* 0x0000005251007223 */ /* 0x040fe20000000000 */
[C---:B------:R-:W-:Y:S01]  /*5e10*/  FFMA R2, R81.reuse, R83, R2 ;  /* 0x0000005351027223 */ /* 0x040fe20000000002 */
[C---:B------:R-:W-:Y:S01]  /*5e20*/  FMUL R8, R78.reuse, R12 ;  /* 0x0000000c4e087220 */ /* 0x040fe20000400000 */
[C---:B------:R-:W-:Y:S01]  /*5e30*/  FMUL R9, R78.reuse, R13 ;  /* 0x0000000d4e097220 */ /* 0x040fe20000400000 */
[C---:B------:R-:W-:Y:S01]  /*5e40*/  FMUL R12, R78.reuse, R16 ;  /* 0x000000104e0c7220 */ /* 0x040fe20000400000 */
[C---:B------:R-:W-:Y:S01]  /*5e50*/  FMUL R13, R78.reuse, R17 ;  /* 0x000000114e0d7220 */ /* 0x040fe20000400000 */
[C---:B------:R-:W-:Y:S01]  /*5e60*/  FMUL R16, R78.reuse, R20 ;  /* 0x000000144e107220 */ /* 0x040fe20000400000 */
[C---:B------:R-:W-:Y:S01]  /*5e70*/  FMUL R17, R78.reuse, R21 ;  /* 0x000000154e117220 */ /* 0x040fe20000400000 */
[C---:B------:R-:W-:Y:S01]  /*5e80*/  FMUL R20, R78.reuse, R24 ;  /* 0x000000184e147220 */ /* 0x040fe20000400000 */
[C---:B------:R-:W-:Y:S01]  /*5e90*/  FMUL R21, R78.reuse, R25 ;  /* 0x000000194e157220 */ /* 0x040fe20000400000 */
[----:B------:R-:W-:Y:S02]  /*5ea0*/  HADD2.F32 R108, -RZ, R107.H1_H1 ;  /* 0x3000006bff6c7230 */ /* 0x000fe40000004100 */
[C---:B------:R-:W-:Y:S01]  /*5eb0*/  FMUL R24, R78.reuse, R28 ;  /* 0x0000001c4e187220 */ /* 0x040fe20000400000 */
[C---:B------:R-:W-:Y:S01]  /*5ec0*/  FMUL R25, R78.reuse, R29 ;  /* 0x0000001d4e197220 */ /* 0x040fe20000400000 */
[C---:B------:R-:W-:Y:S01]  /*5ed0*/  FMUL R28, R78.reuse, R32 ;  /* 0x000000204e1c7220 */ /* 0x040fe20000400000 */
[C---:B------:R-:W-:Y:S01]  /*5ee0*/  FMUL R29, R78.reuse, R33 ;  /* 0x000000214e1d7220 */ /* 0x040fe20000400000 */
[C---:B------:R-:W-:Y:S01]  /*5ef0*/  FMUL R32, R78.reuse, R36 ;  /* 0x000000244e207220 */ /* 0x040fe20000400000 */
[----:B------:R-:W-:Y:S01]  /*5f00*/  F2FP.F16.E5M2.UNPACK_B R111, R155 ;  /* 0x0000009bff6f723e */ /* 0x000fe200020004ff */
[C---:B------:R-:W-:Y:S01]  /*5f10*/  FMUL R33, R78.reuse, R37 ;  /* 0x000000254e217220 */ /* 0x040fe20000400000 */
[C---:B------:R-:W-:Y:S01]  /*5f20*/  FMUL R36, R78.reuse, R40 ;  /* 0x000000284e247220 */ /* 0x040fe20000400000 */
[----:B------:R-:W-:Y:S01]  /*5f30*/  F2FP.F16.E5M2.UNPACK_B R113, R155.H1 ;  /* 0x0000009bff71723e */ /* 0x000fe200030004ff */
[C---:B------:R-:W-:Y:S01]  /*5f40*/  FMUL R37, R78.reuse, R41 ;  /* 0x000000294e257220 */ /* 0x040fe20000400000 */
[----:B------:R-:W-:Y:S02]  /*5f50*/  HADD2.F32 R112, -RZ, R111.H1_H1 ;  /* 0x3000006fff707230 */ /* 0x000fe40000004100 */
        /* <DEDUP_REMOVED lines=26> */
[C---:B------:R-:W-:Y:S01]  /*6100*/  FFMA R3, R81.reuse, R84, R3 ;  /* 0x0000005451037223 */ /* 0x040fe20000000003 */
[C---:B------:R-:W-:Y:S01]  /*6110*/  FFMA R7, R81.reuse, R86, R7 ;  /* 0x0000005651077223 */ /* 0x040fe20000000007 */
[----:B------:R-:W-:Y:S01]  /*6120*/  F2FP.F16.E5M2.UNPACK_B R131, R160 ;  /* 0x000000a0ff83723e */ /* 0x000fe200020004ff */
[C---:B------:R-:W-:Y:S01]  /*6130*/  FFMA R4, R81.reuse, R85, R4 ;  /* 0x0000005551047223 */ /* 0x040fe20000000004 */
[C---:B------:R-:W-:Y:S01]  /*6140*/  FFMA R5, R81.reuse, R88, R5 ;  /* 0x0000005851057223 */ /* 0x040fe20000000005 */
[----:B------:R-:W-:Y:S01]  /*6150*/  F2FP.F16.E5M2.UNPACK_B R133, R160.H1 ;  /* 0x000000a0ff85723e */ /* 0x000fe200030004ff */
[----:B------:R-:W-:Y:S01]  /*6160*/  FFMA R6, R81, R87, R6 ;  /* 0x0000005751067223 */ /* 0x000fe20000000006 */
[----:B------:R-:W-:Y:S01]  /*6170*/  F2FP.SATFINITE.E5M2.F32.PACK_AB_MERGE_C R195, R7, R3, RZ ;  /* 0x0000000307c3723e */ /* 0x000fe200048060ff */
[----:B------:R-:W-:Y:S02]  /*6180*/  HADD2.F32 R128, -RZ, R127.H1_H1 ;  /* 0x3000007fff807230 */ /* 0x000fe40000004100 */
[----:B------:R-:W-:Y:S01]  /*6190*/  FMUL R11, R78, R11 ;  /* 0x0000000b4e0b7220 */ /* 0x000fe20000400000 */
[----:B------:R-:W-:Y:S01]  /*61a0*/  HADD2.F32 R132, -RZ, R131.H1_H1 ;  /* 0x30000083ff847230 */ /* 0x000fe20000004100 */
[----:B------:R-:W-:Y:S01]  /*61b0*/  F2FP.SATFINITE.E5M2.F32.PACK_AB_MERGE_C R200, R2, R0, R195 ;  /* 0x0000000002c8723e */ /* 0x000fe200048060c3 */
[----:B------:R-:W-:Y:S01]  /*61c0*/  FMUL R10, R78, R14 ;  /* 0x0000000e4e0a7220 */ /* 0x000fe20000400000 */
[----:B------:R-:W-:Y:S01]  /*61d0*/  IADD3 R195, PT, PT, R186, R207, RZ ;  /* 0x000000cfbac37210 */ /* 0x000fe20007ffe0ff */
[C---:B------:R-:W-:Y:S01]  /*61e0*/  FFMA R11, R81.reuse, R90, R11 ;  /* 0x0000005a510b7223 */ /* 0x040fe2000000000b */
[C---:B------:R-:W-:Y:S01]  /*61f0*/  FFMA R8, R81.reuse, R89, R8 ;  /* 0x0000005951087223 */ /* 0x040fe20000000008 */
[C---:B------:R-:W-:Y:S01]  /*6200*/  FFMA R9, R81.reuse, R92, R9 ;  /* 0x0000005c51097223 */ /* 0x040fe20000000009 */
[--C-:B------:R-:W-:Y:S02]  /*6210*/  HADD2.F32 R95, -RZ, R97.reuse.H0_H0 ;  /* 0x20000061ff5f7230 */ /* 0x100fe40000004100 */
[----:B------:R-:W-:Y:S01]  /*6220*/  FFMA R10, R81, R91, R10 ;  /* 0x0000005b510a7223 */ /* 0x000fe2000000000a */
[----:B------:R-:W-:Y:S01]  /*6230*/  F2FP.SATFINITE.E5M2.F32.PACK_AB_MERGE_C R201, R11, R6, RZ ;  /* 0x000000060bc9723e */ /* 0x000fe200048060ff */
[C---:B------:R-:W-:Y:S01]  /*6240*/  FMUL R15, R78.reuse, R15 ;  /* 0x0000000f4e0f7220 */ /* 0x040fe20000400000 */
[----:B------:R-:W-:Y:S02]  /*6250*/  HADD2.F32 R98, -RZ, R97.H1_H1 ;  /* 0x30000061ff627230 */ /* 0x000fe40000004100 */
[C---:B------:R-:W-:Y:S01]  /*6260*/  FMUL R14, R78.reuse, R18 ;  /* 0x000000124e0e7220 */ /* 0x040fe20000400000 */
[----:B------:R-:W-:Y:S01]  /*6270*/  F2FP.SATFINITE.E5M2.F32.PACK_AB_MERGE_C R201, R5, R4, R201 ;  /* 0x0000000405c9723e */ /* 0x000fe200048060c9 */
[----:B------:R-:W-:Y:S02]  /*6280*/  HADD2.F32 R97, -RZ, R99.H0_H0 ;  /* 0x20000063ff617230 */ /* 0x000fe40000004100 */
[C---:B------:R-:W-:Y:S01]  /*6290*/  FFMA R15, R81.reuse, R94, R15 ;  /* 0x0000005e510f7223 */ /* 0x040fe2000000000f */
[C---:B------:R-:W-:Y:S01]  /*62a0*/  FFMA R12, R81.reuse, R93, R12 ;  /* 0x0000005d510c7223 */ /* 0x040fe2000000000c */
[----:B------:R-:W-:Y:S01]  /*62b0*/  FFMA R13, R81, R96, R13 ;  /* 0x00000060510d7223 */ /* 0x000fe2000000000d */
[----:B------:R-:W-:Y:S01]  /*62c0*/  F2FP.F16.E5M2.UNPACK_B R135, R161 ;  /* 0x000000a1ff87723e */ /* 0x000fe200020004ff */
[--C-:B------:R-:W-:Y:S01]  /*62d0*/  HADD2.F32 R99, -RZ, R101.reuse.H0_H0 ;  /* 0x20000065ff637230 */ /* 0x100fe20000004100 */
[----:B------:R-:W-:Y:S01]  /*62e0*/  F2FP.SATFINITE.E5M2.F32.PACK_AB_MERGE_C R202, R15, R10, RZ ;  /* 0x0000000a0fca723e */ /* 0x000fe200048060ff */
[----:B------:R-:W-:Y:S01]  /*62f0*/  FFMA R14, R81, R95, R14 ;  /* 0x0000005f510e7223 */ /* 0x000fe2000000000e */
[C---:B------:R-:W-:Y:S01]  /*6300*/  FMUL R19, R78.reuse, R19 ;  /* 0x000000134e137220 */ /* 0x040fe20000400000 */
[----:B------:R-:W-:Y:S01]  /*6310*/  HADD2.F32 R102, -RZ, R101.H1_H1 ;  /* 0x30000065ff667230 */ /* 0x000fe20000004100 */
[----:B------:R-:W-:Y:S01]  /*6320*/  F2FP.SATFINITE.E5M2.F32.PACK_AB_MERGE_C R202, R9, R8, R202 ;  /* 0x0000000809ca723e */ /* 0x000fe200048060ca */
[----:B------:R-:W-:Y:S02]  /*6330*/  HADD2.F32 R101, -RZ, R103.H0_H0 ;  /* 0x20000067ff657230 */ /* 0x000fe40000004100 */
[C---:B------:R-:W-:Y:S01]  /*6340*/  FFMA R19, R81.reuse, R98, R19 ;  /* 0x0000006251137223 */ /* 0x040fe20000000013 */
[C---:B------:R-:W-:Y:S01]  /*6350*/  FFMA R16, R81.reuse, R97, R16 ;  /* 0x0000006151107223 */ /* 0x040fe20000000010 */
[----:B------:R-:W-:Y:S01]  /*6360*/  FFMA R17, R81, R100, R17 ;  /* 0x0000006451117223 */ /* 0x000fe20000000011 */
[----:B------:R-:W-:Y:S02]  /*6370*/  HADD2.F32 R136, -RZ, R135.H1_H1 ;  /* 0x30000087ff887230 */ /* 0x000fe40000004100 */
[C---:B------:R-:W-:Y:S01]  /*6380*/  FMUL R18, R78.reuse, R22 ;  /* 0x000000164e127220 */ /* 0x040fe20000400000 */
[----:B------:R-:W-:Y:S01]  /*6390*/  F2FP.F16.E5M2.UNPACK_B R137, R161.H1 ;  /* 0x000000a1ff89723e */ /* 0x000fe200030004ff */
[C---:B------:R-:W-:Y:S01]  /*63a0*/  FMUL R23, R78.reuse, R23 ;  /* 0x000000174e177220 */ /* 0x040fe20000400000 */
[--C-:B------:R-:W-:Y:S01]  /*63b0*/  HADD2.F32 R103, -RZ, R105.reuse.H0_H0 ;  /* 0x20000069ff677230 */ /* 0x100fe20000004100 */
[----:B------:R-:W-:Y:S01]  /*63c0*/  F2FP.SATFINITE.E5M2.F32.PACK_AB_MERGE_C R203, R19, R14, RZ ;  /* 0x0000000e13cb723e */ /* 0x000fe200048060ff */
[C---:B------:R-:W-:Y:S01]  /*63d0*/  FFMA R18, R81.reuse, R99, R18 ;  /* 0x0000006351127223 */ /* 0x040fe20000000012 */
[C---:B------:R-:W-:Y:S01]  /*63e0*/  FFMA R23, R81.reuse, R102, R23 ;  /* 0x0000006651177223 */ /* 0x040fe20000000017 */
[----:B------:R-:W-:Y:S01]  /*63f0*/  FFMA R20, R81, R101, R20 ;  /* 0x0000006551147223 */ /* 0x000fe20000000014 */
[----:B------:R-:W-:Y:S01]  /*6400*/  F2FP.F16.E5M2.UNPACK_B R139, R162 ;  /* 0x000000a2ff8b723e */ /* 0x000fe200020004ff */
[----:B------:R-:W-:Y:S01]  /*6410*/  HADD2.F32 R106, -RZ, R105.H1_H1 ;  /* 0x30000069ff6a7230 */ /* 0x000fe20000004100 */
[----:B------:R-:W-:Y:S01]  /*6420*/  F2FP.SATFINITE.E5M2.F32.PACK_AB_MERGE_C R203, R13, R12, R203 ;  /* 0x0000000c0dcb723e */ /* 0x000fe200048060cb */
[----:B------:R-:W-:Y:S01]  /*6430*/  FFMA R21, R81, R104, R21 ;  /* 0x0000006851157223 */ /* 0x000fe20000000015 */
[----:B------:R-:W-:Y:S01]  /*6440*/  F2FP.SATFINITE.E5M2.F32.PACK_AB_MERGE_C R208, R23, R18, RZ ;  /* 0x0000001217d0723e */ /* 0x000fe200048060ff */
[----:B------:R-:W-:Y:S02]  /*6450*/  HADD2.F32 R105, -RZ, R107.H0_H0 ;  /* 0x2000006bff697230 */ /* 0x000fe40000004100 */
[C---:B------:R-:W-:Y:S01]  /*6460*/  FMUL R22, R78.reuse, R26 ;  /* 0x0000001a4e167220 */ /* 0x040fe20000400000 */
[----:B------:R1:W-:Y:S01]  /*6470*/  STS.128 [R172+UR49+0x8200], R200 ;  /* 0x008200c8ac007988 */ /* 0x0003e20008000c31 */
[----:B------:R-:W-:Y:S01]  /*6480*/  F2FP.SATFINITE.E5M2.F32.PACK_AB_MERGE_C R208, R17, R16, R208 ;  /* 0x0000001011d0723e */ /* 0x000fe200048060d0 */
[----:B------:R-:W-:Y:S02]  /*6490*/  HADD2.F32 R140, -RZ, R139.H1_H1 ;  /* 0x3000008bff8c7230 */ /* 0x000fe40000004100 */
[C---:B------:R-:W-:Y:S01]  /*64a0*/  FFMA R22, R81.reuse, R103, R22 ;  /* 0x0000006751167223 */ /* 0x040fe20000000016 */
[C---:B------:R-:W-:Y:S01]  /*64b0*/  FMUL R27, R78.reuse, R27 ;  /* 0x0000001b4e1b7220 */ /* 0x040fe20000400000 */
[--C-:B------:R-:W-:Y:S02]  /*64c0*/  HADD2.F32 R107, -RZ, R109.reuse.H0_H0 ;  /* 0x2000006dff6b7230 */ /* 0x100fe40000004100 */
[C---:B------:R-:W-:Y:S01]  /*64d0*/  FMUL R26, R78.reuse, R30 ;  /* 0x0000001e4e1a7220 */ /* 0x040fe20000400000 */
[----:B------:R-:W-:Y:S02]  /*64e0*/  HADD2.F32 R110, -RZ, R109.H1_H1 ;  /* 0x3000006dff6e7230 */ /* 0x000fe40000004100 */
[C---:B------:R-:W-:Y:S01]  /*64f0*/  FFMA R27, R81.reuse, R106, R27 ;  /* 0x0000006a511b7223 */ /* 0x040fe2000000001b */
[C---:B------:R-:W-:Y:S01]  /*6500*/  FFMA R24, R81.reuse, R105, R24 ;  /* 0x0000006951187223 */ /* 0x040fe20000000018 */
[----:B------:R-:W-:Y:S01]  /*6510*/  FFMA R25, R81, R108, R25 ;  /* 0x0000006c51197223 */ /* 0x000fe20000000019 */
[----:B------:R-:W-:Y:S01]  /*6520*/  F2FP.F16.E5M2.UNPACK_B R141, R162.H1 ;  /* 0x000000a2ff8d723e */ /* 0x000fe200030004ff */
[----:B------:R-:W-:Y:S01]  /*6530*/  HADD2.F32 R109, -RZ, R111.H0_H0 ;  /* 0x2000006fff6d7230 */ /* 0x000fe20000004100 */
[----:B------:R-:W-:Y:S01]  /*6540*/  F2FP.SATFINITE.E5M2.F32.PACK_AB_MERGE_C R209, R27, R22, RZ ;  /* 0x000000161bd1723e */ /* 0x000fe200048060ff */
[----:B------:R-:W-:Y:S01]  /*6550*/  FFMA R26, R81, R107, R26 ;  /* 0x0000006b511a7223 */ /* 0x000fe2000000001a */
[C---:B------:R-:W-:Y:S01]  /*6560*/  FMUL R31, R78.reuse, R31 ;  /* 0x0000001f4e1f7220 */ /* 0x040fe20000400000 */
[--C-:B------:R-:W-:Y:S01]  /*6570*/  HADD2.F32 R111, -RZ, R113.reuse.H0_H0 ;  /* 0x20000071ff6f7230 */ /* 0x100fe20000004100 */
[----:B------:R-:W-:Y:S01]  /*6580*/  F2FP.SATFINITE.E5M2.F32.PACK_AB_MERGE_C R209, R21, R20, R209 ;  /* 0x0000001415d1723e */ /* 0x000fe200048060d1 */
[----:B------:R-:W-:Y:S02]  /*6590*/  HADD2.F32 R114, -RZ, R113.H1_H1 ;  /* 0x30000071ff727230 */ /* 0x000fe40000004100 */
[C---:B------:R-:W-:Y:S01]  /*65a0*/  FFMA R31, R81.reuse, R110, R31 ;  /* 0x0000006e511f7223 */ /* 0x040fe2000000001f */
[C---:B------:R-:W-:Y:S01]  /*65b0*/  FFMA R28, R81.reuse, R109, R28 ;  /* 0x0000006d511c7223 */ /* 0x040fe2000000001c */
[----:B------:R-:W-:Y:S01]  /*65c0*/  FFMA R29, R81, R112, R29 ;  /* 0x00000070511d7223 */ /* 0x000fe2000000001d */
[----:B------:R-:W-:Y:S02]  /*65d0*/  HADD2.F32 R113, -RZ, R115.H0_H0 ;  /* 0x20000073ff717230 */ /* 0x000fe40000004100 */
[C---:B------:R-:W-:Y:S01]  /*65e0*/  FMUL R30, R78.reuse, R34 ;  /* 0x000000224e1e7220 */ /* 0x040fe20000400000 */
[----:B------:R-:W-:Y:S01]  /*65f0*/  F2FP.F16.E5M2.UNPACK_B R143, R163 ;  /* 0x000000a3ff8f723e */ /* 0x000fe200020004ff */
[C---:B------:R-:W-:Y:S01]  /*6600*/  FMUL R35, R78.reuse, R35 ;  /* 0x000000234e237220 */ /* 0x040fe20000400000 */
[----:B------:R-:W-:Y:S01]  /*6610*/  HADD2.F32 R115, -RZ, R117.H0_H0 ;  /* 0x20000075ff737230 */ /* 0x000fe20000004100 */
[----:B------:R-:W-:Y:S01]  /*6620*/  F2FP.SATFINITE.E5M2.F32.PACK_AB_MERGE_C R210, R31, R26, RZ ;  /* 0x0000001a1fd2723e */ /* 0x000fe200048060ff */
[C---:B------:R-:W-:Y:S01]  /*6630*/  FFMA R30, R81.reuse, R111, R30 ;  /* 0x0000006f511e7223 */ /* 0x040fe2000000001e */
[C---:B------:R-:W-:Y:S01]  /*6640*/  FFMA R35, R81.reuse, R114, R35 ;  /* 0x0000007251237223 */ /* 0x040fe20000000023 */
[C---:B------:R-:W-:Y:S01]  /*6650*/  FFMA R32, R81.reuse, R113, R32 ;  /* 0x0000007151207223 */ /* 0x040fe20000000020 */
[----:B------:R-:W-:Y:S01]  /*6660*/  F2FP.F16.E5M2.UNPACK_B R145, R163.H1 ;  /* 0x000000a3ff91723e */ /* 0x000fe200030004ff */
[----:B------:R-:W-:Y:S01]  /*6670*/  FFMA R33, R81, R116, R33 ;  /* 0x0000007451217223 */ /* 0x000fe20000000021 */
[----:B------:R-:W-:Y:S01]  /*6680*/  F2FP.SATFINITE.E5M2.F32.PACK_AB_MERGE_C R210, R25, R24, R210 ;  /* 0x0000001819d2723e */ /* 0x000fe200048060d2 */
[----:B------:R-:W-:Y:S01]  /*6690*/  HADD2.F32 R144, -RZ, R143.H1_H1 ;  /* 0x3000008fff907230 */ /* 0x000fe20000004100 */
[----:B------:R-:W-:Y:S01]  /*66a0*/  F2FP.SATFINITE.E5M2.F32.PACK_AB_MERGE_C R211, R35, R30, RZ ;  /* 0x0000001e23d3723e */ /* 0x000fe200048060ff */
[----:B------:R-:W-:Y:S02]  /*66b0*/  HADD2.F32 R118, -RZ, R117.H1_H1 ;  /* 0x30000075ff767230 */ /* 0x000fe40000004100 */
[C---:B------:R-:W-:Y:S01]  /*66c0*/  FMUL R34, R78.reuse, R38 ;  /* 0x000000264e227220 */ /* 0x040fe20000400000 */
[----:B------:R-:W-:Y:S01]  /*66d0*/  HADD2.F32 R117, -RZ, R119.H0_H0 ;  /* 0x20000077ff757230 */ /* 0x000fe20000004100 */
[----:B------:R-:W-:Y:S01]  /*66e0*/  F2FP.SATFINITE.E5M2.F32.PACK_AB_MERGE_C R211, R29, R28, R211 ;  /* 0x0000001c1dd3723e */ /* 0x000fe200048060d3 */
[C---:B------:R-:W-:Y:S01]  /*66f0*/  FMUL R39, R78.reuse, R39 ;  /* 0x000000274e277220 */ /* 0x040fe20000400000 */
[--C-:B------:R-:W-:Y:S02]  /*6700*/  HADD2.F32 R119, -RZ, R121.reuse.H0_H0 ;  /* 0x20000079ff777230 */ /* 0x100fe40000004100 */
[C---:B------:R-:W-:Y:S01]  /*6710*/  FFMA R34, R81.reuse, R115, R34 ;  /* 0x0000007351227223 */ /* 0x040fe20000000022 */
[----:B------:R-:W-:Y:S01]  /*6720*/  HADD2.F32 R122, -RZ, R121.H1_H1 ;  /* 0x30000079ff7a7230 */ /* 0x000fe20000004100 */
[----:B------:R1:W-:Y:S01]  /*6730*/  STS.128 [R192+0x8010], R208 ;  /* 0x008010d0c0007388 */ /* 0x0003e20000000c00 */
[----:B------:R-:W-:Y:S02]  /*6740*/  HADD2.F32 R121, -RZ, R123.H0_H0 ;  /* 0x2000007bff797230 */ /* 0x000fe40000004100 */
[C---:B------:R-:W-:Y:S01]  /*6750*/  FFMA R39, R81.reuse, R118, R39 ;  /* 0x0000007651277223 */ /* 0x040fe20000000027 */
[C---:B------:R-:W-:Y:S01]  /*6760*/  FFMA R36, R81.reuse, R117, R36 ;  /* 0x0000007551247223 */ /* 0x040fe20000000024 */
[----:B------:R-:W-:Y:S01]  /*6770*/  FFMA R37, R81, R120, R37 ;  /* 0x0000007851257223 */ /* 0x000fe20000000025 */
[C---:B------:R-:W-:Y:S01]  /*6780*/  FMUL R38, R78.reuse, R42 ;  /* 0x0000002a4e267220 */ /* 0x040fe20000400000 */
[----:B------:R-:W-:Y:S01]  /*6790*/  ISETP.NE.AND P0, PT, R189, RZ, PT ;  /* 0x000000ffbd00720c */ /* 0x000fe20003f05270 */
[C---:B------:R-:W-:Y:S01]  /*67a0*/  FMUL R43, R78.reuse, R43 ;  /* 0x0000002b4e2b7220 */ /* 0x040fe20000400000 */
[--C-:B------:R-:W-:Y:S01]  /*67b0*/  HADD2.F32 R123, -RZ, R125.reuse.H0_H0 ;  /* 0x2000007dff7b7230 */ /* 0x100fe20000004100 */
[----:B------:R-:W-:Y:S01]  /*67c0*/  F2FP.SATFINITE.E5M2.F32.PACK_AB_MERGE_C R212, R39, R34, RZ ;  /* 0x0000002227d4723e */ /* 0x000fe200048060ff */
[C---:B------:R-:W-:Y:S01]  /*67d0*/  FFMA R38, R81.reuse, R119, R38 ;  /* 0x0000007751267223 */ /* 0x040fe20000000026 */
[C---:B------:R-:W-:Y:S01]  /*67e0*/  FFMA R43, R81.reuse, R122, R43 ;  /* 0x0000007a512b7223 */ /* 0x040fe2000000002b */
[----:B------:R-:W-:Y:S01]  /*67f0*/  FFMA R40, R81, R121, R40 ;  /* 0x0000007951287223 */ /* 0x000fe20000000028 */
[----:B------:R-:W-:Y:S01]  /*6800*/  F2FP.SATFINITE.E5M2.F32.PACK_AB_MERGE_C R212, R33, R32, R212 ;  /* 0x0000002021d4723e */ /* 0x000fe200048060d4 */
[----:B------:R-:W-:Y:S01]  /*6810*/  FFMA R41, R81, R124, R41 ;  /* 0x0000007c51297223 */ /* 0x000fe20000000029 */
[----:B------:R-:W-:Y:S01]  /*6820*/  HADD2.F32 R126, -RZ, R125.H1_H1 ;  /* 0x3000007dff7e7230 */ /* 0x000fe20000004100 */
[----:B------:R-:W-:Y:S01]  /*6830*/  F2FP.SATFINITE.E5M2.F32.PACK_AB_MERGE_C R213, R43, R38, RZ ;  /* 0x000000262bd5723e */ /* 0x000fe200048060ff */
[----:B------:R-:W-:Y:S02]  /*6840*/  HADD2.F32 R125, -RZ, R127.H0_H0 ;  /* 0x2000007fff7d7230 */ /* 0x000fe40000004100 */
[C---:B------:R-:W-:Y:S01]  /*6850*/  FMUL R42, R78.reuse, R46 ;  /* 0x0000002e4e2a7220 */ /* 0x040fe20000400000 */
[----:B------:R-:W-:Y:S01]  /*6860*/  FMUL R47, R78, R47 ;  /* 0x0000002f4e2f7220 */ /* 0x000fe20000400000 */
[--C-:B------:R-:W-:Y:S01]  /*6870*/  HADD2.F32 R127, -RZ, R129.reuse.H0_H0 ;  /* 0x20000081ff7f7230 */ /* 0x100fe20000004100 */
[----:B------:R-:W-:Y:S01]  /*6880*/  F2FP.SATFINITE.E5M2.F32.PACK_AB_MERGE_C R213, R37, R36, R213 ;  /* 0x0000002425d5723e */ /* 0x000fe200048060d5 */
[C---:B------:R-:W-:Y:S01]  /*6890*/  FFMA R42, R81.reuse, R123, R42 ;  /* 0x0000007b512a7223 */ /* 0x040fe2000000002a */
[C---:B------:R-:W-:Y:S01]  /*68a0*/  FFMA R47, R81.reuse, R126, R47 ;  /* 0x0000007e512f7223 */ /* 0x040fe2000000002f */
[C---:B------:R-:W-:Y:S01]  /*68b0*/  FFMA R44, R81.reuse, R125, R44 ;  /* 0x0000007d512c7223 */ /* 0x040fe2000000002c */
[----:B------:R-:W-:Y:S01]  /*68c0*/  ISETP.NE.AND P6, PT, R198, RZ, PT ;  /* 0x000000ffc600720c */ /* 0x000fe20003fc5270 */
[----:B------:R-:W-:Y:S01]  /*68d0*/  FFMA R45, R81, R128, R45 ;  /* 0x00000080512d7223 */ /* 0x000fe2000000002d */
[----:B------:R-:W-:Y:S01]  /*68e0*/  HADD2.F32 R130, -RZ, R129.H1_H1 ;  /* 0x30000081ff827230 */ /* 0x000fe20000004100 */
[----:B------:R-:W-:Y:S01]  /*68f0*/  F2FP.SATFINITE.E5M2.F32.PACK_AB_MERGE_C R214, R47, R42, RZ ;  /* 0x0000002a2fd6723e */ /* 0x000fe200048060ff */
[----:B------:R-:W-:Y:S02]  /*6900*/  HADD2.F32 R129, -RZ, R131.H0_H0 ;  /* 0x20000083ff817230 */ /* 0x000fe40000004100 */
[C---:B------:R-:W-:Y:S01]  /*6910*/  FMUL R46, R78.reuse, R50 ;  /* 0x000000324e2e7220 */ /* 0x040fe20000400000 */
[C---:B------:R-:W-:Y:S01]  /*6920*/  FMUL R51, R78.reuse, R51 ;  /* 0x000000334e337220 */ /* 0x040fe20000400000 */
[--C-:B------:R-:W-:Y:S02]  /*6930*/  HADD2.F32 R131, -RZ, R133.reuse.H0_H0 ;  /* 0x20000085ff837230 */ /* 0x100fe40000004100 */
[C---:B------:R-:W-:Y:S01]  /*6940*/  FMUL R50, R78.reuse, R54 ;  /* 0x000000364e327220 */ /* 0x040fe20000400000 */
[C---:B------:R-:W-:Y:S01]  /*6950*/  FFMA R46, R81.reuse, R127, R46 ;  /* 0x0000007f512e7223 */ /* 0x040fe2000000002e */
[----:B------:R-:W-:Y:S02]  /*6960*/  HADD2.F32 R134, -RZ, R133.H1_H1 ;  /* 0x30000085ff867230 */ /* 0x000fe40000004100 */
[C---:B------:R-:W-:Y:S01]  /*6970*/  FFMA R51, R81.reuse, R130, R51 ;  /* 0x0000008251337223 */ /* 0x040fe20000000033 */
[----:B------:R-:W-:Y:S02]  /*6980*/  HADD2.F32 R133, -RZ, R135.H0_H0 ;  /* 0x20000087ff857230 */ /* 0x000fe40000004100 */
[C---:B------:R-:W-:Y:S01]  /*6990*/  FMUL R55, R78.reuse, R55 ;  /* 0x000000374e377220 */ /* 0x040fe20000400000 */
[C---:B------:R-:W-:Y:S01]  /*69a0*/  FFMA R48, R81.reuse, R129, R48 ;  /* 0x0000008151307223 */ /* 0x040fe20000000030 */
[C---:B------:R-:W-:Y:S01]  /*69b0*/  FFMA R49, R81.reuse, R132, R49 ;  /* 0x0000008451317223 */ /* 0x040fe20000000031 */
[--C-:B------:R-:W-:Y:S02]  /*69c0*/  HADD2.F32 R135, -RZ, R137.reuse.H0_H0 ;  /* 0x20000089ff877230 */ /* 0x100fe40000004100 */
[C---:B------:R-:W-:Y:S01]  /*69d0*/  FFMA R50, R81.reuse, R131, R50 ;  /* 0x0000008351327223 */ /* 0x040fe20000000032 */
[----:B------:R-:W-:Y:S02]  /*69e0*/  HADD2.F32 R138, -RZ, R137.H1_H1 ;  /* 0x30000089ff8a7230 */ /* 0x000fe40000004100 */
[C---:B------:R-:W-:Y:S01]  /*69f0*/  FMUL R54, R78.reuse, R58 ;  /* 0x0000003a4e367220 */ /* 0x040fe20000400000 */
[----:B------:R-:W-:Y:S02]  /*6a00*/  HADD2.F32 R137, -RZ, R139.H0_H0 ;  /* 0x2000008bff897230 */ /* 0x000fe40000004100 */
[C---:B------:R-:W-:Y:S01]  /*6a10*/  FFMA R55, R81.reuse, R134, R55 ;  /* 0x0000008651377223 */ /* 0x040fe20000000037 */
        /* <DEDUP_REMOVED lines=16> */
[----:B------:R-:W-:Y:S01]  /*6b20*/  FFMA R63, R81, R142, R63 ;  /* 0x0000008e513f7223 */ /* 0x000fe2000000003f */
[----:B------:R-:W-:Y:S01]  /*6b30*/  FMUL R67, R78, R67 ;  /* 0x000000434e437220 */ /* 0x000fe20000400000 */
[----:B------:R-:W-:Y:S01]  /*6b40*/  F2FP.SATFINITE.E5M2.F32.PACK_AB_MERGE_C R215, R51, R46, RZ ;  /* 0x0000002e33d7723e */ /* 0x000fe200048060ff */
[C---:B------:R-:W-:Y:S01]  /*6b50*/  FFMA R60, R81.reuse, R141, R60 ;  /* 0x0000008d513c7223 */ /* 0x040fe2000000003c */
[C---:B------:R-:W-:Y:S01]  /*6b60*/  FFMA R61, R81.reuse, R144, R61 ;  /* 0x00000090513d7223 */ /* 0x040fe2000000003d */
[C---:B------:R-:W-:Y:S01]  /*6b70*/  FFMA R62, R81.reuse, R143, R62 ;  /* 0x0000008f513e7223 */ /* 0x040fe2000000003e */
[----:B------:R-:W-:Y:S01]  /*6b80*/  FFMA R67, R81, R146, R67 ;  /* 0x0000009251437223 */ /* 0x000fe20000000043 */
[----:B------:R-:W-:Y:S02]  /*6b90*/  F2FP.SATFINITE.E5M2.F32.PACK_AB_MERGE_C R214, R41, R40, R214 ;  /* 0x0000002829d6723e */ /* 0x000fe400048060d6 */
[----:B------:R-:W-:Y:S02]  /*6ba0*/  F2FP.SATFINITE.E5M2.F32.PACK_AB_MERGE_C R215, R45, R44, R215 ;  /* 0x0000002c2dd7723e */ /* 0x000fe400048060d7 */
[----:B------:R-:W-:Y:S02]  /*6bb0*/  F2FP.SATFINITE.E5M2.F32.PACK_AB_MERGE_C R216, R55, R50, RZ ;  /* 0x0000003237d8723e */ /* 0x000fe400048060ff */
[----:B------:R-:W-:Y:S01]  /*6bc0*/  F2FP.SATFINITE.E5M2.F32.PACK_AB_MERGE_C R217, R59, R54, RZ ;  /* 0x000000363bd9723e */ /* 0x000fe200048060ff */
[----:B------:R1:W-:Y:S01]  /*6bd0*/  STS.128 [R195+0x8020], R212 ;  /* 0x008020d4c3007388 */ /* 0x0003e20000000c00 */
[----:B------:R-:W-:Y:S02]  /*6be0*/  F2FP.SATFINITE.E5M2.F32.PACK_AB_MERGE_C R218, R63, R58, RZ ;  /* 0x0000003a3fda723e */ /* 0x000fe400048060ff */
[----:B------:R-:W-:Y:S02]  /*6bf0*/  F2FP.SATFINITE.E5M2.F32.PACK_AB_MERGE_C R219, R67, R62, RZ ;  /* 0x0000003e43db723e */ /* 0x000fe400048060ff */
[----:B------:R-:W-:Y:S02]  /*6c00*/  F2FP.SATFINITE.E5M2.F32.PACK_AB_MERGE_C R216, R49, R48, R216 ;  /* 0x0000003031d8723e */ /* 0x000fe400048060d8 */
[----:B------:R-:W-:Y:S02]  /*6c10*/  F2FP.SATFINITE.E5M2.F32.PACK_AB_MERGE_C R217, R53, R52, R217 ;  /* 0x0000003435d9723e */ /* 0x000fe400048060d9 */
[----:B------:R-:W-:Y:S02]  /*6c20*/  F2FP.SATFINITE.E5M2.F32.PACK_AB_MERGE_C R218, R57, R56, R218 ;  /* 0x0000003839da723e */ /* 0x000fe400048060da */
[----:B------:R-:W-:Y:S02]  /*6c30*/  F2FP.SATFINITE.E5M2.F32.PACK_AB_MERGE_C R219, R61, R60, R219 ;  /* 0x0000003c3ddb723e */ /* 0x000fe400048060db */
[----:B------:R-:W-:Y:S02]  /*6c40*/  LEA R204, R181, UR49, 0x3 ;  /* 0x00000031b5cc7c11 */ /* 0x000fe4000f8e18ff */
[----:B------:R-:W-:Y:S01]  /*6c50*/  @P6 SHF.L.U32 R221, R180, 0x1f, RZ ;  /* 0x0000001fb4dd6819 */ /* 0x000fe200000006ff */
[----:B------:R1:W-:Y:S01]  /*6c60*/  STS.128 [R194+0x8010], R216 ;  /* 0x008010d8c2007388 */ /* 0x0003e20000000c00 */
[----:B------:R-:W-:Y:S01]  /*6c70*/  @!PT LDS RZ, [RZ] ;  /* 0x00000000fffff984 */ /* 0x000fe20000000800 */
[----:B------:R-:W-:Y:S01]  /*6c80*/  @!PT LDS RZ, [RZ] ;  /* 0x00000000fffff984 */ /* 0x000fe20000000800 */
[----:B------:R-:W-:Y:S01]  /*6c90*/  @!PT LDS RZ, [RZ] ;  /* 0x00000000fffff984 */ /* 0x000fe20000000800 */
[----:B------:R-:W-:Y:S01]  /*6ca0*/  @!PT LDS RZ, [RZ] ;  /* 0x00000000fffff984 */ /* 0x000fe20000000800 */
[----:B------:R2:W-:Y:S07]  /*6cb0*/  MEMBAR.ALL.CTA ;  /* 0x0000000000007992 */ /* 0x0005ee0000008000 */
[----:B--2---:R-:W2:Y:S02]  /*6cc0*/  FENCE.VIEW.ASYNC.S ;  /* 0x00000000000073c6 */ /* 0x004ea40000000000 */
[----:B--2---:R-:W-:Y:S06]  /*6cd0*/  BAR.SYNC.DEFER_BLOCKING 0x1, 0x80 ;  /* 0x0042000000007b1d */ /* 0x004fec0000010000 */
[----:B------:R-:W-:Y:S05]  /*6ce0*/  @P0 BRA `(.L_x_100) ;  /* 0x0000000000280947 */ /* 0x000fea0003800000 */
[----:B------:R-:W-:Y:S02]  /*6cf0*/  UIADD3 UR4, UPT, UPT, UR49, 0x8200, URZ ;  /* 0x0000820031047890 */ /* 0x000fe4000fffe0ff */
[----:B------:R-:W-:Y:S01]  /*6d00*/  UIADD3 UR6, UP0, UPT, UR52, 0x680, URZ ;  /* 0x0000068034067890 */ /* 0x000fe2000ff1e0ff */
[----:B------:R-:W-:Y:S03]  /*6d10*/  UMOV UR43, UR36 ;  /* 0x00000024002b7c82 */ /* 0x000fe60008000000 */
[----:B------:R-:W-:Y:S01]  /*6d20*/  MOV R188, UR4 ;  /* 0x0000000400bc7c02 */ /* 0x000fe20008000f00 */
[----:B------:R-:W-:Y:S03]  /*6d30*/  UIADD3.X UR7, UPT, UPT, URZ, UR53, URZ, UP0, !UPT ;  /* 0x00000035ff077290 */ /* 0x000fe600087fe4ff */
[----:B------:R-:W-:Y:S11]  /*6d40*/  R2UR UR40, R188 ;  /* 0x00000000bc2872ca */ /* 0x000ff600000e0000 */
[----:B------:R-:W-:Y:S02]  /*6d50*/  @!UPT UIADD3 URZ, UPT, UPT, URZ, URZ, URZ ;  /* 0x000000fffffff290 */ /* 0x000fe4000fffe0ff */
[----:B------:R2:W-:Y:S01]  /*6d60*/  UTMASTG.3D [UR40], [UR6] ;  /* 0x00000028060073b5 */ /* 0x0005e20008010000 */
[----:B------:R0:W-:Y:S01]  /*6d70*/  UTMACMDFLUSH ;  /* 0x00000000000079b7 */ /* 0x0001e20000000000 */
[----:B--2---:R-:W-:Y:S04]  /*6d80*/  DEPBAR.LE SB0, 0x1 ;  /* 0x000080400000791a */ /* 0x004fe80000000000 */
.L_x_100:
[----:B------:R-:W-:Y:S05]  /*6d90*/  BSYNC.RECONVERGENT B0 ;  /* 0x0000000000007941 */ /* 0x000fea0003800200 */
.L_x_99:
[----:B------:R-:W-:Y:S06]  /*6da0*/  BAR.SYNC.DEFER_BLOCKING 0x1, 0x80 ;  /* 0x0042000000007b1d */ /* 0x000fec0000010000 */
[----:B------:R-:W2:Y:S01]  /*6db0*/  @P6 SYNCS.PHASECHK.TRANS64.TRYWAIT P0, [R204+URZ+0x60], R221 ;  /* 0x000060ddcc0065a7 */ /* 0x000ea200080011ff */
[----:B------:R-:W-:Y:S01]  /*6dc0*/  BSSY B1, `(.L_x_101) ;  /* 0x0000023000017945 */ /* 0x000fe20003800000 */
[----:B--2---:R-:W-:Y:S03]  /*6dd0*/  @P6 SEL R196, RZ, 0x1, !P0 ;  /* 0x00000001ffc46807 */ /* 0x004fe60004000000 */
[----:B------:R-:W-:Y:S05]  /*6de0*/  @!P6 BRA `(.L_x_102) ;  /* 0x000000000080e947 */ /* 0x000fea0003800000 */
[----:B------:R-:W-:Y:S01]  /*6df0*/  ISETP.NE.AND P1, PT, R197, RZ, PT ;  /* 0x000000ffc500720c */ /* 0x000fe20003f25270 */
[----:B------:R-:W-:Y:S01]  /*6e00*/  BSSY B0, `(.L_x_103) ;  /* 0x000000a000007945 */ /* 0x000fe20003800000 */
[----:B------:R-:W-:Y:S11]  /*6e10*/  ISETP.NE.AND P0, PT, R196, RZ, PT ;  /* 0x000000ffc400720c */ /* 0x000ff60003f05270 */
[----:B------:R-:W-:Y:S04]  /*6e20*/  @P1 IMAD R0, R181, 0x2000, R186 ;  /* 0x00002000b5001824 */ /* 0x000fe800078e02ba */
[C---:B------:R-:W-:Y:S01]  /*6e30*/  @P1 IMAD.IADD R6, R0.reuse, 0x1, R199 ;  /* 0x0000000100061824 */ /* 0x040fe200078e02c7 */
[----:B------:R-:W-:Y:S03]  /*6e40*/  @P1 IADD3 R4, PT, PT, R0, R207, RZ ;  /* 0x000000cf00041210 */ /* 0x000fe60007ffe0ff */
[----:B------:R-:W-:Y:S01]  /*6e50*/  @P1 IMAD.IADD R2, R205, 0x1, R6 ;  /* 0x00000001cd021824 */ /* 0x000fe200078e0206 */
[----:B------:R-:W-:Y:S06]  /*6e60*/  @P0 BRA `(.L_x_104) ;  /* 0x00000000000c0947 */ /* 0x000fec0003800000 */
[----:B------:R-:W-:Y:S04]  /*6e70*/  SHF.L.U32 R3, R180, 0x1f, RZ ;  /* 0x0000001fb4037819 */ /* 0x000fe800000006ff */
[----:B------:R-:W2:Y:S02]  /*6e80*/  SYNCS.PHASECHK.TRANS64.TRYWAIT P0, [R204+URZ+0x60], R3 ;  /* 0x00006003cc0075a7 */ /* 0x000ea400080011ff */
[----:B--2---:R-:W-:Y:S05]  /*6e90*/  @!P0 BRA `(.L_x_105) ;  /* 0x0000004800fc8947 */ /* 0x004fea0003800000 */
.L_x_104:
[----:B------:R-:W-:Y:S05]  /*6ea0*/  BSYNC B0 ;  /* 0x0000000000007941 */ /* 0x000fea0003800000 */
.L_x_103:
[----:B------:R-:W-:Y:S01]  /*6eb0*/  ISETP.NE.AND P0, PT, R197, RZ, PT ;  /* 0x000000ffc500720c */ /* 0x000fe20003f05270 */
[----:B--2---:R-:W-:Y:S02]  /*6ec0*/  VIADD R204, R204, 0x80 ;  /* 0x00000080cccc7836 */ /* 0x004fe40000000000 */
[----:B------:R-:W-:Y:S02]  /*6ed0*/  IMAD.U32 R3, RZ, RZ, UR37 ;  /* 0x00000025ff037e24 */ /* 0x000fe4000f8e00ff */
[----:B------:R-:W-:Y:S03]  /*6ee0*/  VIADD R181, R181, 0x1 ;  /* 0x00000001b5b57836 */ /* 0x000fe60000000000 */
[----:B------:R-:W-:Y:S05]  /*6ef0*/  PRMT R3, R3, 0x654, R204 ;  /* 0x0000065403037816 */ /* 0x000fea00000000cc */
[----:B------:R2:W3:Y:S04]  /*6f00*/  @P0 LDS.128 R148, [R0] ;  /* 0x0000000000940984 */ /* 0x0004e80000000c00 */
[----:B------:R2:W4:Y:S04]  /*6f10*/  @P0 LDS.128 R156, [R4+0x20] ;  /* 0x00002000049c0984 */ /* 0x0005280000000c00 */
        /* <DEDUP_REMOVED lines=9> */
[----:B------:R-:W-:Y:S01]  /*6fb0*/  SEL R181, R181, RZ, P0 ;  /* 0x000000ffb5b57207 */ /* 0x000fe20000000000 */
[----:B-----5:R5:W-:Y:S02]  /*6fc0*/  SYNCS.ARRIVE.TRANS64.RED.A1T0 RZ, [R3+URZ], RZ ;  /* 0x000000ff03ff79a7 */ /* 0x020be400081004ff */
[----:B-----5:R-:W-:Y:S04]  /*6fd0*/  SEL R3, RZ, 0x1, P0 ;  /* 0x00000001ff037807 */ /* 0x020fe80000000000 */
[----:B--234-:R-:W-:Y:S02]  /*6fe0*/  LOP3.LUT R180, R180, R3, RZ, 0x3c, !PT ;  /* 0x00000003b4b47212 */ /* 0x01cfe400078e3cff */
.L_x_102:
[----:B------:R-:W-:Y:S05]  /*6ff0*/  BSYNC B1 ;  /* 0x0000000000017941 */ /* 0x000fea0003800000 */
.L_x_101:
[----:B------:R-:W-:Y:S01]  /*7000*/  VIADD R0, R80, 0x40 ;  /* 0x0000004050007836 */ /* 0x000fe20000000000 */
[----:B------:R-:W-:Y:S04]  /*7010*/  BSSY.RECONVERGENT B6, `(.L_x_106) ;  /* 0x0000015000067945 */ /* 0x000fe80003800200 */
[----:B------:R-:W-:Y:S04]  /*7020*/  SHF.R.U32.HI R0, RZ, 0x15, R0 ;  /* 0x00000015ff007819 */ /* 0x000fe80000011600 */
[----:B------:R-:W-:Y:S11]  /*7030*/  LOP3.LUT P0, RZ, R0, 0x3, R173, 0x48, !PT ;  /* 0x0000000300ff7812 */ /* 0x000ff600078048ad */
[----:B------:R-:W-:Y:S02]  /*7040*/  @!UPT UIADD3 URZ, UPT, UPT, URZ, URZ, URZ ;  /* 0x000000fffffff290 */ /* 0x000fe4000fffe0ff */
[----:B------:R-:W-:Y:S05]  /*7050*/  @!P0 BRA `(.L_x_107) ;  /* 0x0000000000408947 */ /* 0x000fea0003800000 */
[----:B------:R-:W2:Y:S01]  /*7060*/  LDCU.64 UR8, c[0x4][0x78] ;  /* 0x01000f00ff0877ac */ /* 0x000ea20008000a00 */
[----:B------:R-:W-:Y:S01]  /*7070*/  MOV R3, 0x0 ;  /* 0x0000000000037802 */ /* 0x000fe20000000f00 */
[----:B------:R-:W-:Y:S02]  /*7080*/  HFMA2 R12, -RZ, RZ, 0, 5.9604644775390625e-08 ;  /* 0x00000001ff0c7431 */ /* 0x000fe400000001ff */
[----:B------:R-:W-:Y:S02]  /*7090*/  IMAD.MOV.U32 R8, RZ, RZ, 0x192 ;  /* 0x00000192ff087424 */ /* 0x000fe400078e00ff */
[----:B------:R-:W-:Y:S01]  /*70a0*/  IMAD.MOV.U32 R13, RZ, RZ, RZ ;  /* 0x000000ffff0d7224 */ /* 0x000fe200078e00ff */
[----:B------:R-:W3:Y:S01]  /*70b0*/  LDCU.64 UR6, c[0x4][0x80] ;  /* 0x01001000ff0677ac */ /* 0x000ee20008000a00 */
[----:B------:R-:W4:Y:S01]  /*70c0*/  LDC.64 R2, c[0x4][R3] ;  /* 0x0100000003027b82 */ /* 0x000f220000000a00 */
[----:B------:R-:W5:Y:S01]  /*70d0*/  LDCU.64 UR4, c[0x4][0x18] ;  /* 0x01000300ff0477ac */ /* 0x000f620008000a00 */
[----:B--2---:R-:W-:Y:S01]  /*70e0*/  MOV R5, UR9 ;  /* 0x0000000900057c02 */ /* 0x004fe20008000f00 */
[----:B------:R-:W-:Y:S01]  /*70f0*/  IMAD.U32 R4, RZ, RZ, UR8 ;  /* 0x00000008ff047e24 */ /* 0x000fe2000f8e00ff */
[----:B---3--:R-:W-:Y:S01]  /*7100*/  MOV R7, UR7 ;  /* 0x0000000700077c02 */ /* 0x008fe20008000f00 */
[----:B------:R-:W-:Y:S01]  /*7110*/  IMAD.U32 R6, RZ, RZ, UR6 ;  /* 0x00000006ff067e24 */ /* 0x000fe2000f8e00ff */
[----:B-----5:R-:W-:Y:S01]  /*7120*/  MOV R11, UR5 ;  /* 0x00000005000b7c02 */ /* 0x020fe20008000f00 */
[----:B------:R-:W-:Y:S02]  /*7130*/  IMAD.U32 R10, RZ, RZ, UR4 ;  /* 0x00000004ff0a7e24 */ /* 0x000fe4000f8e00ff */
[----:B------:R-:W-:Y:S07]  /*7140*/  LEPC R20, `(.L_x_107) ;  /* 0x000000001014794e */ /* 0x000fee0000000000 */
[----:B-1--4-:R-:W-:Y:S05]  /*7150*/  CALL.ABS.NOINC R2 ;  /* 0x0000000002007343 */ /* 0x012fea0003c00000 */
.L_x_107:
[----:B------:R-:W-:Y:S05]  /*7160*/  BSYNC.RECONVERGENT B6 ;  /* 0x0000000000067941 */ /* 0x000fea0003800200 */
.L_x_106:
[----:B------:R-:W-:Y:S01]  /*7170*/  F2FP.F16.E5M2.UNPACK_B R4, R149 ;  /* 0x00000095ff04723e */ /* 0x000fe200020004ff */
[----:B------:R-:W-:Y:S05]  /*7180*/  WARPSYNC.ALL ;  /* 0x0000000000007948 */ /* 0x000fea0003800000 */
[----:B------:R-:W-:Y:S01]  /*7190*/  R2UR UR4, R80 ;  /* 0x00000000500472ca */ /* 0x000fe200000e0000 */
[--C-:B------:R-:W-:Y:S01]  /*71a0*/  HADD2.F32 R88, -RZ, R4.reuse.H0_H0 ;  /* 0x20000004ff587230 */ /* 0x100fe20000004100 */
[-C--:B------:R-:W-:Y:S01]  /*71b0*/  F2FP.F16.E5M2.UNPACK_B R0, R148.reuse ;  /* 0x00000094ff00723e */ /* 0x080fe200020004ff */
[----:B------:R-:W-:Y:S01]  /*71c0*/  HADD2.F32 R83, -RZ, R4.H1_H1 ;  /* 0x30000004ff537230 */ /* 0x000fe20000004100 */
[----:B------:R-:W-:Y:S01]  /*71d0*/  F2FP.F16.E5M2.UNPACK_B R4, R151 ;  /* 0x00000097ff04723e */ /* 0x000fe200020004ff */
[----:B------:R-:W-:Y:S01]  /*71e0*/  BSSY.RECONVERGENT B0, `(.L_x_108) ;  /* 0x0000116000007945 */ /* 0x000fe20003800200 */
[----:B------:R-:W-:Y:S01]  /*71f0*/  F2FP.F16.E5M2.UNPACK_B R3, R148.H1 ;  /* 0x00000094ff03723e */ /* 0x000fe200030004ff */
[--C-:B------:R-:W-:Y:S01]  /*7200*/  HADD2.F32 R2, -RZ, R0.reuse.H0_H0 ;  /* 0x20000000ff027230 */ /* 0x100fe20000004100 */
[----:B-1----:R-:W-:Y:S01]  /*7210*/  F2FP.F16.E5M2.UNPACK_B R135, R162 ;  /* 0x000000a2ff87723e */ /* 0x002fe200020004ff */
[----:B------:R-:W-:Y:S01]  /*7220*/  HADD2.F32 R82, -RZ, R0.H1_H1 ;  /* 0x30000000ff527230 */ /* 0x000fe20000004100 */
[----:B------:R-:W-:Y:S01]  /*7230*/  F2FP.F16.E5M2.UNPACK_B R0, R149.H1 ;  /* 0x00000095ff00723e */ /* 0x000fe200030004ff */
[--C-:B------:R-:W-:Y:S01]  /*7240*/  HADD2.F32 R84, -RZ, R3.reuse.H0_H0 ;  /* 0x20000003ff547230 */ /* 0x100fe20000004100 */
[----:B------:R-:W-:Y:S01]  /*7250*/  F2FP.F16.E5M2.UNPACK_B R125, R159.H1 ;  /* 0x0000009fff7d723e */ /* 0x000fe200030004ff */
[----:B------:R-:W-:Y:S01]  /*7260*/  HADD2.F32 R86, -RZ, R3.H1_H1 ;  /* 0x30000003ff567230 */ /* 0x000fe20000004100 */
[-C--:B------:R-:W-:Y:S01]  /*7270*/  F2FP.F16.E5M2.UNPACK_B R3, R150.reuse ;  /* 0x00000096ff03723e */ /* 0x080fe200020004ff */
[--C-:B------:R-:W-:Y:S01]  /*7280*/  HADD2.F32 R90, -RZ, R0.reuse.H0_H0 ;  /* 0x20000000ff5a7230 */ /* 0x100fe20000004100 */
[----:B------:R-:W-:Y:S01]  /*7290*/  ISETP.NE.AND P0, PT, R189, RZ, PT ;  /* 0x000000ffbd00720c */ /* 0x000fe20003f05270 */
[----:B------:R-:W-:Y:S01]  /*72a0*/  HADD2.F32 R85, -RZ, R0.H1_H1 ;  /* 0x30000000ff557230 */ /* 0x000fe20000004100 */
[----:B------:R-:W-:Y:S01]  /*72b0*/  F2FP.F16.E5M2.UNPACK_B R0, R150.H1 ;  /* 0x00000096ff00723e */ /* 0x000fe200030004ff */
[--C-:B------:R-:W-:Y:S01]  /*72c0*/  HADD2.F32 R92, -RZ, R3.reuse.H0_H0 ;  /* 0x20000003ff5c7230 */ /* 0x100fe20000004100 */
[----:B------:R-:W-:Y:S01]  /*72d0*/  ISETP.NE.AND P6, PT, R198, RZ, PT ;  /* 0x000000ffc600720c */ /* 0x000fe20003fc5270 */
[----:B------:R-:W-:Y:S01]  /*72e0*/  HADD2.F32 R87, -RZ, R3.H1_H1 ;  /* 0x30000003ff577230 */ /* 0x000fe20000004100 */
[----:B------:R-:W-:Y:S01]  /*72f0*/  F2FP.F16.E5M2.UNPACK_B R3, R151.H1 ;  /* 0x00000097ff03723e */ /* 0x000fe200030004ff */
[--C-:B------:R-:W-:Y:S02]  /*7300*/  HADD2.F32 R94, -RZ, R0.reuse.H0_H0 ;  /* 0x20000000ff5e7230 */ /* 0x100fe40000004100 */
[----:B------:R-:W-:Y:S01]  /*7310*/  HADD2.F32 R89, -RZ, R0.H1_H1 ;  /* 0x30000000ff597230 */ /* 0x000fe20000004100 */
[-C--:B------:R-:W-:Y:S01]  /*7320*/  F2FP.F16.E5M2.UNPACK_B R0, R152.reuse ;  /* 0x00000098ff00723e */ /* 0x080fe200020004ff */
[--C-:B------:R-:W-:Y:S02]  /*7330*/  HADD2.F32 R96, -RZ, R4.reuse.H0_H0 ;  /* 0x20000004ff607230 */ /* 0x100fe40000004100 */
[----:B------:R-:W-:Y:S01]  /*7340*/  HADD2.F32 R91, -RZ, R4.H1_H1 ;  /* 0x30000004ff5b7230 */ /* 0x000fe20000004100 */
[-C--:B------:R-:W-:Y:S01]  /*7350*/  F2FP.F16.E5M2.UNPACK_B R4, R153.reuse ;  /* 0x00000099ff04723e */ /* 0x080fe200020004ff */
[--C-:B------:R-:W-:Y:S02]  /*7360*/  HADD2.F32 R100, -RZ, R0.reuse.H0_H0 ;  /* 0x20000000ff647230 */ /* 0x100fe40000004100 */
[----:B------:R-:W-:Y:S01]  /*7370*/  HADD2.F32 R95, -RZ, R0.H1_H1 ;  /* 0x30000000ff5f7230 */ /* 0x000fe20000004100 */
[----:B------:R-:W-:Y:S01]  /*7380*/  F2FP.F16.E5M2.UNPACK_B R0, R153.H1 ;  /* 0x00000099ff00723e */ /* 0x000fe200030004ff */
[--C-:B------:R-:W-:Y:S02]  /*7390*/  HADD2.F32 R98, -RZ, R3.reuse.H0_H0 ;  /* 0x20000003ff627230 */ /* 0x100fe40000004100 */
[----:B------:R-:W-:Y:S01]  /*73a0*/  HADD2.F32 R93, -RZ, R3.H1_H1 ;  /* 0x30000003ff5d7230 */ /* 0x000fe20000004100 */
[----:B------:R-:W-:Y:S01]  /*73b0*/  F2FP.F16.E5M2.UNPACK_B R3, R152.H1 ;  /* 0x00000098ff03723e */ /* 0x000fe200030004ff */
[--C-:B------:R-:W-:Y:S02]  /*73c0*/  HADD2.F32 R106, -RZ, R0.reuse.H0_H0 ;  /* 0x20000000ff6a7230 */ /* 0x100fe40000004100 */
[----:B------:R-:W-:Y:S01]  /*73d0*/  HADD2.F32 R101, -RZ, R0.H1_H1 ;  /* 0x30000000ff657230 */ /* 0x000fe20000004100 */
[-C--:B------:R-:W-:Y:S01]  /*73e0*/  F2FP.F16.E5M2.UNPACK_B R0, R154.reuse.H1 ;  /* 0x0000009aff00723e */ /* 0x080fe200030004ff */
[--C-:B------:R-:W-:Y:S02]  /*73f0*/  HADD2.F32 R104, -RZ, R4.reuse.H0_H0 ;  /* 0x20000004ff687230 */ /* 0x100fe40000004100 */
[----:B------:R-:W-:Y:S01]  /*7400*/  HADD2.F32 R99, -RZ, R4.H1_H1 ;  /* 0x30000004ff637230 */ /* 0x000fe20000004100 */
[----:B------:R-:W-:Y:S01]  /*7410*/  F2FP.F16.E5M2.UNPACK_B R4, R155 ;  /* 0x0000009bff04723e */ /* 0x000fe200020004ff */
[--C-:B------:R-:W-:Y:S02]  /*7420*/  HADD2.F32 R102, -RZ, R3.reuse.H0_H0 ;  /* 0x20000003ff667230 */ /* 0x100fe40000004100 */
[----:B------:R-:W-:Y:S01]  /*7430*/  HADD2.F32 R97, -RZ, R3.H1_H1 ;  /* 0x30000003ff617230 */ /* 0x000fe20000004100 */
[----:B------:R-:W-:Y:S01]  /*7440*/  F2FP.F16.E5M2.UNPACK_B R3, R154 ;  /* 0x0000009aff03723e */ /* 0x000fe200020004ff */
[--C-:B------:R-:W-:Y:S02]  /*7450*/  HADD2.F32 R110, -RZ, R0.reuse.H0_H0 ;  /* 0x20000000ff6e7230 */ /* 0x100fe40000004100 */
[----:B------:R-:W-:Y:S01]  /*7460*/  HADD2.F32 R105, -RZ, R0.H1_H1 ;  /* 0x30000000ff697230 */ /* 0x000fe20000004100 */
[-C--:B------:R-:W-:Y:S01]  /*7470*/  F2FP.F16.E5M2.UNPACK_B R0, R156.reuse ;  /* 0x0000009cff00723e */ /* 0x080fe200020004ff */
[--C-:B------:R-:W-:Y:S02]  /*7480*/  HADD2.F32 R112, -RZ, R4.reuse.H0_H0 ;  /* 0x20000004ff707230 */ /* 0x100fe40000004100 */
[----:B------:R-:W-:Y:S01]  /*7490*/  HADD2.F32 R107, -RZ, R4.H1_H1 ;  /* 0x30000004ff6b7230 */ /* 0x000fe20000004100 */
[----:B------:R-:W-:Y:S01]  /*74a0*/  F2FP.F16.E5M2.UNPACK_B R4, R157 ;  /* 0x0000009dff04723e */ /* 0x000fe200020004ff */
[--C-:B------:R-:W-:Y:S02]  /*74b0*/  HADD2.F32 R108, -RZ, R3.reuse.H0_H0 ;  /* 0x20000003ff6c7230 */ /* 0x100fe40000004100 */
[----:B------:R-:W-:Y:S01]  /*74c0*/  HADD2.F32 R103, -RZ, R3.H1_H1 ;  /* 0x30000003ff677230 */ /* 0x000fe20000004100 */
[----:B------:R-:W-:Y:S01]  /*74d0*/  F2FP.F16.E5M2.UNPACK_B R3, R155.H1 ;  /* 0x0000009bff03723e */ /* 0x000fe200030004ff */
[--C-:B------:R-:W-:Y:S02]  /*74e0*/  HADD2.F32 R116, -RZ, R0.reuse.H0_H0 ;  /* 0x20000000ff747230 */ /* 0x100fe40000004100 */
[----:B------:R-:W-:Y:S01]  /*74f0*/  HADD2.F32 R111, -RZ, R0.H1_H1 ;  /* 0x30000000ff6f7230 */ /* 0x000fe20000004100 */
[----:B------:R-:W-:Y:S01]  /*7500*/  F2FP.F16.E5M2.UNPACK_B R0, R156.H1 ;  /* 0x0000009cff00723e */ /* 0x000fe200030004ff */
[--C-:B------:R-:W-:Y:S02]  /*7510*/  HADD2.F32 R120, -RZ, R4.reuse.H0_H0 ;  /* 0x20000004ff787230 */ /* 0x100fe40000004100 */
[----:B------:R-:W-:Y:S02]  /*7520*/  HADD2.F32 R115, -RZ, R4.H1_H1 ;  /* 0x30000004ff737230 */ /* 0x000fe40000004100 */
[--C-:B------:R-:W-:Y:S01]  /*7530*/  HADD2.F32 R114, -RZ, R3.reuse.H0_H0 ;  /* 0x20000003ff727230 */ /* 0x100fe20000004100 */
[----:B------:R-:W1:Y:S01]  /*7540*/  LDTM.x64 R4, tmem[UR4+0x40] ;  /* 0x00004004000479ee */ /* 0x000e620008340000 */
[----:B------:R-:W-:Y:S01]  /*7550*/  HADD2.F32 R109, -RZ, R3.H1_H1 ;  /* 0x30000003ff6d7230 */ /* 0x000fe20000004100 */
[----:B------:R-:W-:Y:S01]  /*7560*/  F2FP.F16.E5M2.UNPACK_B R3, R157.H1 ;  /* 0x0000009dff03723e */ /* 0x000fe200030004ff */
        /* <DEDUP_REMOVED lines=14> */
[----:B------:R-:W-:Y:S01]  /*7650*/  F2FP.F16.E5M2.UNPACK_B R0, R160.H1 ;  /* 0x000000a0ff00723e */ /* 0x000fe200030004ff */
[--C-:B------:R-:W-:Y:S02]  /*7660*/  HADD2.F32 R132, -RZ, R3.reuse.H0_H0 ;  /* 0x20000003ff847230 */ /* 0x100fe40000004100 */
[C---:B-1----:R-:W-:Y:S01]  /*7670*/  FMUL R7, R78.reuse, R7 ;  /* 0x000000074e077220 */ /* 0x042fe20000400000 */
        /* <DEDUP_REMOVED lines=10> */
[C---:B------:R-:W-:Y:S01]  /*7720*/  FMUL R0, R78.reuse, R4 ;  /* 0x000000044e007220 */ /* 0x040fe20000400000 */
[--C-:B------:R-:W-:Y:S01]  /*7730*/  HADD2.F32 R140, -RZ, R135.reuse.H0_H0 ;  /* 0x20000087ff8c7230 */ /* 0x100fe20000004100 */
[----:B------:R-:W-:Y:S01]  /*7740*/  F2FP.F16.E5M2.UNPACK_B R4, R163 ;  /* 0x000000a3ff04723e */ /* 0x000fe200020004ff */
[----:B------:R-:W-:Y:S02]  /*7750*/  HADD2.F32 R135, -RZ, R135.H1_H1 ;  /* 0x30000087ff877230 */ /* 0x000fe40000004100 */
[C---:B------:R-:W-:Y:S01]  /*7760*/  FFMA R0, R81.reuse, R2, R0 ;  /* 0x0000000251007223 */ /* 0x040fe20000000000 */
[C---:B------:R-:W-:Y:S01]  /*7770*/  FMUL R2, R78.reuse, R5 ;  /* 0x000000054e027220 */ /* 0x040fe20000400000 */
[--C-:B------:R-:W-:Y:S01]  /*7780*/  HADD2.F32 R142, -RZ, R3.reuse.H0_H0 ;  /* 0x20000003ff8e7230 */ /* 0x100fe20000004100 */
[----:B------:R-:W-:Y:S01]  /*7790*/  F2FP.F16.E5M2.UNPACK_B R5, R163.H1 ;  /* 0x000000a3ff05723e */ /* 0x000fe200030004ff */
[----:B------:R-:W-:Y:S02]  /*77a0*/  HADD2.F32 R137, -RZ, R3.H1_H1 ;  /* 0x30000003ff897230 */ /* 0x000fe40000004100 */
[C---:B------:R-:W-:Y:S01]  /*77b0*/  FFMA R2, R81.reuse, R82, R2 ;  /* 0x0000005251027223 */ /* 0x040fe20000000002 */
[--C-:B------:R-:W-:Y:S02]  /*77c0*/  HADD2.F32 R82, -RZ, R4.reuse.H0_H0 ;  /* 0x20000004ff527230 */ /* 0x100fe40000004100 */
[C---:B------:R-:W-:Y:S01]  /*77d0*/  FMUL R3, R78.reuse, R6 ;  /* 0x000000064e037220 */ /* 0x040fe20000400000 */
[----:B------:R-:W-:Y:S02]  /*77e0*/  HADD2.F32 R139, -RZ, R4.H1_H1 ;  /* 0x30000004ff8b7230 */ /* 0x000fe40000004100 */
[C---:B------:R-:W-:Y:S01]  /*77f0*/  FMUL R4, R78.reuse, R9 ;  /* 0x000000094e047220 */ /* 0x040fe20000400000 */
[--C-:B------:R-:W-:Y:S02]  /*7800*/  HADD2.F32 R141, -RZ, R5.reuse.H1_H1 ;  /* 0x30000005ff8d7230 */ /* 0x100fe40000004100 */
[C---:B------:R-:W-:Y:S01]  /*7810*/  FFMA R3, R81.reuse, R84, R3 ;  /* 0x0000005451037223 */ /* 0x040fe20000000003 */
[----:B------:R-:W-:Y:S01]  /*7820*/  FFMA R7, R81, R86, R7 ;  /* 0x0000005651077223 */ /* 0x000fe20000000007 */
[----:B------:R-:W-:Y:S02]  /*7830*/  HADD2.F32 R84, -RZ, R5.H0_H0 ;  /* 0x20000005ff547230 */ /* 0x000fe40000004100 */
[C---:B------:R-:W-:Y:S01]  /*7840*/  FMUL R5, R78.reuse, R10 ;  /* 0x0000000a4e057220 */ /* 0x040fe20000400000 */
[C---:B------:R-:W-:Y:S01]  /*7850*/  FMUL R6, R78.reuse, R11 ;  /* 0x0000000b4e067220 */ /* 0x040fe20000400000 */
[C---:B------:R-:W-:Y:S01]  /*7860*/  FMUL R11, R78.reuse, R16 ;  /* 0x000000104e0b7220 */ /* 0x040fe20000400000 */
[----:B------:R-:W-:Y:S01]  /*7870*/  F2FP.SATFINITE.E5M2.F32.PACK_AB_MERGE_C R143, R7, R3, RZ ;  /* 0x00000003078f723e */ /* 0x000fe200048060ff */
[C---:B------:R-:W-:Y:S01]  /*7880*/  FMUL R3, R78.reuse, R8 ;  /* 0x000000084e037220 */ /* 0x040fe20000400000 */
[C---:B------:R-:W-:Y:S01]  /*7890*/  FMUL R7, R78.reuse, R12 ;  /* 0x0000000c4e077220 */ /* 0x040fe20000400000 */
[C---:B------:R-:W-:Y:S01]  /*78a0*/  FMUL R8, R78.reuse, R13 ;  /* 0x0000000d4e087220 */ /* 0x040fe20000400000 */
[C---:B------:R-:W-:Y:S01]  /*78b0*/  FMUL R12, R78.reuse, R17 ;  /* 0x000000114e0c7220 */ /* 0x040fe20000400000 */
[C---:B------:R-:W-:Y:S01]  /*78c0*/  FFMA R3, R81.reuse, R88, R3 ;  /* 0x0000005851037223 */ /* 0x040fe20000000003 */
[C---:B------:R-:W-:Y:S01]  /*78d0*/  FFMA R4, R81.reuse, R83, R4 ;  /* 0x0000005351047223 */ /* 0x040fe20000000004 */
[C---:B------:R-:W-:Y:S01]  /*78e0*/  FFMA R5, R81.reuse, R90, R5 ;  /* 0x0000005a51057223 */ /* 0x040fe20000000005 */
[C---:B------:R-:W-:Y:S01]  /*78f0*/  FFMA R6, R81.reuse, R85, R6 ;  /* 0x0000005551067223 */ /* 0x040fe20000000006 */
[C---:B------:R-:W-:Y:S01]  /*7900*/  FFMA R7, R81.reuse, R92, R7 ;  /* 0x0000005c51077223 */ /* 0x040fe20000000007 */
[C---:B------:R-:W-:Y:S01]  /*7910*/  FFMA R8, R81.reuse, R87, R8 ;  /* 0x0000005751087223 */ /* 0x040fe20000000008 */
[C---:B------:R-:W-:Y:S01]  /*7920*/  FMUL R16, R78.reuse, R21 ;  /* 0x000000154e107220 */ /* 0x040fe20000400000 */
[----:B------:R-:W-:Y:S01]  /*7930*/  FMUL R9, R78, R14 ;  /* 0x0000000e4e097220 */ /* 0x000fe20000400000 */
[----:B------:R-:W-:Y:S01]  /*7940*/  F2FP.SATFINITE.E5M2.F32.PACK_AB_MERGE_C R5, R6, R5, RZ ;  /* 0x000000050605723e */ /* 0x000fe200048060ff */
[C---:B------:R-:W-:Y:S01]  /*7950*/  FMUL R10, R78.reuse, R15 ;  /* 0x0000000f4e0a7220 */ /* 0x040fe20000400000 */
[C---:B------:R-:W-:Y:S01]  /*7960*/  FMUL R15, R78.reuse, R20 ;  /* 0x000000144e0f7220 */ /* 0x040fe20000400000 */
[C---:B------:R-:W-:Y:S01]  /*7970*/  FFMA R9, R81.reuse, R94, R9 ;  /* 0x0000005e51097223 */ /* 0x040fe20000000009 */
[C---:B------:R-:W-:Y:S01]  /*7980*/  FMUL R20, R78.reuse, R25 ;  /* 0x000000194e147220 */ /* 0x040fe20000400000 */
[C---:B------:R-:W-:Y:S01]  /*7990*/  FFMA R10, R81.reuse, R89, R10 ;  /* 0x00000059510a7223 */ /* 0x040fe2000000000a */
[C---:B------:R-:W-:Y:S01]  /*79a0*/  FFMA R11, R81.reuse, R96, R11 ;  /* 0x00000060510b7223 */ /* 0x040fe2000000000b */
[C---:B------:R-:W-:Y:S01]  /*79b0*/  FFMA R12, R81.reuse, R91, R12 ;  /* 0x0000005b510c7223 */ /* 0x040fe2000000000c */
[C---:B------:R-:W-:Y:S01]  /*79c0*/  FMUL R13, R78.reuse, R18 ;  /* 0x000000124e0d7220 */ /* 0x040fe20000400000 */
[----:B------:R-:W-:Y:S01]  /*79d0*/  FMUL R14, R78, R19 ;  /* 0x000000134e0e7220 */ /* 0x000fe20000400000 */
[----:B------:R-:W-:Y:S01]  /*79e0*/  F2FP.SATFINITE.E5M2.F32.PACK_AB_MERGE_C R9, R10, R9, RZ ;  /* 0x000000090a09723e */ /* 0x000fe200048060ff */
[C---:B------:R-:W-:Y:S01]  /*79f0*/  FMUL R19, R78.reuse, R24 ;  /* 0x000000184e137220 */ /* 0x040fe20000400000 */
        /* <DEDUP_REMOVED lines=17> */
[----:B------:R-:W-:Y:S01]  /*7b10*/  FMUL R27, R78, R32 ;  /* 0x000000204e1b7220 */ /* 0x000fe20000400000 */
[C---:B------:R-:W-:Y:S01]  /*7b20*/  FFMA R21, R81.reuse, R106, R21 ;  /* 0x0000006a51157223 */ /* 0x040fe20000000015 */
[C---:B------:R-:W-:Y:S01]  /*7b30*/  FFMA R22, R81.reuse, R101, R22 ;  /* 0x0000006551167223 */ /* 0x040fe20000000016 */
[----:B------:R-:W-:Y:S01]  /*7b40*/  F2FP.SATFINITE.E5M2.F32.PACK_AB_MERGE_C R16, R16, R15, R17 ;  /* 0x0000000f1010723e */ /* 0x000fe20004806011 */
[C---:B------:R-:W-:Y:S01]  /*7b50*/  FFMA R23, R81.reuse, R108, R23 ;  /* 0x0000006c51177223 */ /* 0x040fe20000000017 */
[C---:B------:R-:W-:Y:S01]  /*7b60*/  FFMA R24, R81.reuse, R103, R24 ;  /* 0x0000006751187223 */ /* 0x040fe20000000018 */
[----:B------:R-:W-:Y:S01]  /*7b70*/  FMUL R32, R78, R37 ;  /* 0x000000254e207220 */ /* 0x000fe20000400000 */
[----:B------:R-:W-:Y:S01]  /*7b80*/  F2FP.SATFINITE.E5M2.F32.PACK_AB_MERGE_C R21, R22, R21, RZ ;  /* 0x000000151615723e */ /* 0x000fe200048060ff */
[C---:B------:R-:W-:Y:S01]  /*7b90*/  FMUL R25, R78.reuse, R30 ;  /* 0x0000001e4e197220 */ /* 0x040fe20000400000 */
[C---:B------:R-:W-:Y:S01]  /*7ba0*/  FMUL R26, R78.reuse, R31 ;  /* 0x0000001f4e1a7220 */ /* 0x040fe20000400000 */
[----:B------:R-:W-:Y:S01]  /*7bb0*/  FMUL R31, R78, R36 ;  /* 0x000000244e1f7220 */ /* 0x000fe20000400000 */
[----:B------:R-:W-:Y:S01]  /*7bc0*/  F2FP.SATFINITE.E5M2.F32.PACK_AB_MERGE_C R17, R20, R19, R21 ;  /* 0x000000131411723e */ /* 0x000fe20004806015 */
        /* <DEDUP_REMOVED lines=8> */
[----:B------:R-:W-:Y:S01]  /*7c50*/  FMUL R35, R78, R40 ;  /* 0x000000284e237220 */ /* 0x000fe20000400000 */
[C---:B------:R-:W-:Y:S01]  /*7c60*/  FFMA R29, R81.reuse, R114, R29 ;  /* 0x00000072511d7223 */ /* 0x040fe2000000001d */
[----:B------:R-:W-:Y:S01]  /*7c70*/  F2FP.SATFINITE.E5M2.F32.PACK_AB_MERGE_C R18, R24, R23, R18 ;  /* 0x000000171812723e */ /* 0x000fe20004806012 */
        /* <DEDUP_REMOVED lines=22> */
[C---:B------:R-:W-:Y:S01]  /*7de0*/  FMUL R41, R78.reuse, R46 ;  /* 0x0000002e4e297220 */ /* 0x040fe20000400000 */
[C---:B------:R-:W-:Y:S01]  /*7df0*/  FMUL R42, R78.reuse, R47 ;  /* 0x0000002f4e2a7220 */ /* 0x040fe20000400000 */
[C---:B------:R-:W-:Y:S01]  /*7e00*/  FFMA R40, R81.reuse, R119, R40 ;  /* 0x0000007751287223 */ /* 0x040fe20000000028 */
[--C-:B------:R-:W-:Y:S02]  /*7e10*/  HADD2.F32 R130, -RZ, R125.reuse.H0_H0 ;  /* 0x2000007dff827230 */ /* 0x100fe40000004100 */
[C---:B------:R-:W-:Y:S01]  /*7e20*/  FFMA R41, R81.reuse, R126, R41 ;  /* 0x0000007e51297223 */ /* 0x040fe20000000029 */
[----:B------:R-:W-:Y:S02]  /*7e30*/  HADD2.F32 R125, -RZ, R125.H1_H1 ;  /* 0x3000007dff7d7230 */ /* 0x000fe40000004100 */
[C---:B------:R-:W-:Y:S01]  /*7e40*/  FMUL R45, R78.reuse, R50 ;  /* 0x000000324e2d7220 */ /* 0x040fe20000400000 */
[C---:B------:R-:W-:Y:S01]  /*7e50*/  FFMA R42, R81.reuse, R121, R42 ;  /* 0x00000079512a7223 */ /* 0x040fe2000000002a */
[C---:B------:R-:W-:Y:S01]  /*7e60*/  FMUL R46, R78.reuse, R51 ;  /* 0x000000334e2e7220 */ /* 0x040fe20000400000 */
[C---:B------:R-:W-:Y:S01]  /*7e70*/  FFMA R43, R81.reuse, R128, R43 ;  /* 0x00000080512b7223 */ /* 0x040fe2000000002b */
[C---:B------:R-:W-:Y:S01]  /*7e80*/  FMUL R47, R78.reuse, R52 ;  /* 0x000000344e2f7220 */ /* 0x040fe20000400000 */
        /* <DEDUP_REMOVED lines=10> */
[C---:B------:R-:W-:Y:S01]  /*7f30*/  FFMA R45, R81.reuse, R130, R45 ;  /* 0x00000082512d7223 */ /* 0x040fe2000000002d */
[C---:B------:R-:W-:Y:S01]  /*7f40*/  FMUL R59, R78.reuse, R64 ;  /* 0x000000404e3b7220 */ /* 0x040fe20000400000 */
[C---:B------:R-:W-:Y:S01]  /*7f50*/  FMUL R60, R78.reuse, R65 ;  /* 0x000000414e3c7220 */ /* 0x040fe20000400000 */
[C---:B------:R-:W-:Y:S01]  /*7f60*/  FMUL R61, R78.reuse, R66 ;  /* 0x000000424e3d7220 */ /* 0x040fe20000400000 */
[----:B------:R-:W-:Y:S01]  /*7f70*/  FMUL R62, R78, R67 ;  /* 0x000000434e3e7220 */ /* 0x000fe20000400000 */
[C---:B------:R-:W-:Y:S01]  /*7f80*/  FFMA R46, R81.reuse, R125, R46 ;  /* 0x0000007d512e7223 */ /* 0x040fe2000000002e */
[----:B------:R-:W-:Y:S01]  /*7f90*/  F2FP.SATFINITE.E5M2.F32.PACK_AB_MERGE_C R64, R2, R0, R143 ;  /* 0x000000000240723e */ /* 0x000fe2000480608f */
[C---:B------:R-:W-:Y:S01]  /*7fa0*/  FFMA R47, R81.reuse, R132, R47 ;  /* 0x00000084512f7223 */ /* 0x040fe2000000002f */
[----:B------:R-:W-:Y:S01]  /*7fb0*/  F2FP.SATFINITE.E5M2.F32.PACK_AB_MERGE_C R65, R4, R3, R5 ;  /* 0x000000030441723e */ /* 0x000fe20004806005 */
[C---:B------:R-:W-:Y:S01]  /*7fc0*/  FFMA R48, R81.reuse, R127, R48 ;  /* 0x0000007f51307223 */ /* 0x040fe20000000030 */
[----:B------:R-:W-:Y:S01]  /*7fd0*/  F2FP.SATFINITE.E5M2.F32.PACK_AB_MERGE_C R66, R8, R7, R9 ;  /* 0x000000070842723e */ /* 0x000fe20004806009 */
[C---:B------:R-:W-:Y:S01]  /*7fe0*/  FFMA R49, R81.reuse, R134, R49 ;  /* 0x0000008651317223 */ /* 0x040fe20000000031 */
[----:B------:R-:W-:Y:S01]  /*7ff0*/  F2FP.SATFINITE.E5M2.F32.PACK_AB_MERGE_C R67, R12, R11, R13 ;  /* 0x0000000b0c43723e */ /* 0x000fe2000480600d */
[----:B------:R-:W-:Y:S01]  /*8000*/  FMUL R53, R78, R58 ;  /* 0x0000003a4e357220 */ /* 0x000fe20000400000 */
[C---:B------:R-:W-:Y:S01]  /*8010*/  FFMA R50, R81.reuse, R129, R50 ;  /* 0x0000008151327223 */ /* 0x040fe20000000032 */
[C---:B------:R-:W-:Y:S01]  /*8020*/  FFMA R51, R81.reuse, R136, R51 ;  /* 0x0000008851337223 */ /* 0x040fe20000000033 */
[C---:B------:R-:W-:Y:S01]  /*8030*/  FFMA R52, R81.reuse, R131, R52 ;  /* 0x0000008351347223 */ /* 0x040fe20000000034 */
[----:B------:R1:W-:Y:S01]  /*8040*/  STS.128 [R172+UR49+0xa200], R64 ;  /* 0x00a20040ac007988 */ /* 0x0003e20008000c31 */
[C---:B------:R-:W-:Y:S01]  /*8050*/  FFMA R53, R81.reuse, R138, R53 ;  /* 0x0000008a51357223 */ /* 0x040fe20000000035 */
[----:B------:R-:W-:Y:S01]  /*8060*/  F2FP.SATFINITE.E5M2.F32.PACK_AB_MERGE_C R37, R38, R37, RZ ;  /* 0x000000252625723e */ /* 0x000fe200048060ff */
[C---:B------:R-:W-:Y:S01]  /*8070*/  FFMA R54, R81.reuse, R133, R54 ;  /* 0x0000008551367223 */ /* 0x040fe20000000036 */
[----:B------:R-:W-:Y:S01]  /*8080*/  FMUL R58, R78, R63 ;  /* 0x0000003f4e3a7220 */ /* 0x000fe20000400000 */
[C---:B------:R-:W-:Y:S01]  /*8090*/  FFMA R55, R81.reuse, R140, R55 ;  /* 0x0000008c51377223 */ /* 0x040fe20000000037 */
[C---:B------:R-:W-:Y:S01]  /*80a0*/  FFMA R56, R81.reuse, R135, R56 ;  /* 0x0000008751387223 */ /* 0x040fe20000000038 */
[C---:B------:R-:W-:Y:S01]  /*80b0*/  FFMA R57, R81.reuse, R142, R57 ;  /* 0x0000008e51397223 */ /* 0x040fe20000000039 */
[----:B------:R1:W-:Y:S01]  /*80c0*/  STS.128 [R192+0xa010], R16 ;  /* 0x00a01010c0007388 */ /* 0x0003e20000000c00 */
[----:B------:R-:W-:Y:S01]  /*80d0*/  F2FP.SATFINITE.E5M2.F32.PACK_AB_MERGE_C R33, R36, R35, R37 ;  /* 0x000000232421723e */ /* 0x000fe20004806025 */
[C---:B------:R-:W-:Y:S01]  /*80e0*/  FFMA R58, R81.reuse, R137, R58 ;  /* 0x00000089513a7223 */ /* 0x040fe2000000003a */
[----:B------:R-:W-:Y:S01]  /*80f0*/  F2FP.SATFINITE.E5M2.F32.PACK_AB_MERGE_C R34, R42, R41, RZ ;  /* 0x000000292a22723e */ /* 0x000fe200048060ff */
[C---:B------:R-:W-:Y:S01]  /*8100*/  FFMA R59, R81.reuse, R82, R59 ;  /* 0x00000052513b7223 */ /* 0x040fe2000000003b */
[----:B------:R-:W-:Y:S01]  /*8110*/  F2FP.SATFINITE.E5M2.F32.PACK_AB_MERGE_C R35, R46, R45, RZ ;  /* 0x0000002d2e23723e */ /* 0x000fe200048060ff */
        /* <DEDUP_REMOVED lines=25> */
[----:B------:R-:W-:Y:S02]  /*82b0*/  UIADD3 UR8, UP0, UPT, UR52, 0x680, URZ ;  /* 0x0000068034087890 */ /* 0x000fe4000ff1e0ff */
[----:B------:R-:W-:Y:S02]  /*82c0*/  UIADD3 UR5, UPT, UPT, UR41, 0x40, URZ ;  /* 0x0000004029057890 */ /* 0x000fe4000fffe0ff */
[----:B------:R-:W-:Y:S02]  /*82d0*/  UIADD3 UR4, UPT, UPT, UR49, 0xa200, URZ ;  /* 0x0000a20031047890 */ /* 0x000fe4000fffe0ff */
[----:B------:R-:W-:Y:S01]  /*82e0*/  UIADD3.X UR9, UPT, UPT, URZ, UR53, URZ, UP0, !UPT ;  /* 0x00000035ff097290 */ /* 0x000fe200087fe4ff */
[----:B------:R-:W-:Y:S01]  /*82f0*/  UMOV UR6, UR42 ;  /* 0x0000002a00067c82 */ /* 0x000fe20008000000 */
[----:B------:R-:W-:Y:S07]  /*8300*/  UMOV UR7, UR36 ;  /* 0x0000002400077c82 */ /* 0x000fee0008000000 */
[----:B------:R2:W-:Y:S01]  /*8310*/  UTMASTG.3D [UR4], [UR8] ;  /* 0x00000004080073b5 */ /* 0x0005e20008010000 */
[----:B------:R0:W-:Y:S01]  /*8320*/  UTMACMDFLUSH ;  /* 0x00000000000079b7 */ /* 0x0001e20000000000 */
[----:B--2---:R-:W-:Y:S04]  /*8330*/  DEPBAR.LE SB0, 0x1 ;  /* 0x000080400000791a */ /* 0x004fe80000000000 */
.L_x_109:
[----:B------:R-:W-:Y:S05]  /*8340*/  BSYNC.RECONVERGENT B0 ;  /* 0x0000000000007941 */ /* 0x000fea0003800200 */
.L_x_108:
        /* <DEDUP_REMOVED lines=16> */
.L_x_113:
[----:B------:R-:W-:Y:S05]  /*8450*/  BSYNC B0 ;  /* 0x0000000000007941 */ /* 0x000fea0003800000 */
.L_x_112:
        /* <DEDUP_REMOVED lines=20> */
.L_x_111:
[----:B------:R-:W-:Y:S05]  /*85a0*/  BSYNC B1 ;  /* 0x0000000000017941 */ /* 0x000fea0003800000 */
.L_x_110:
[----:B--2---:R-:W-:Y:S01]  /*85b0*/  VIADD R0, R80, 0x80 ;  /* 0x0000008050007836 */ /* 0x004fe20000000000 */
        /* <DEDUP_REMOVED lines=10> */
[----:B------:R-:W5:Y:S01]  /*8660*/  LDCU.64 UR6, c[0x4][0x80] ;  /* 0x01001000ff0677ac */ /* 0x000f620008000a00 */
[----:B------:R-:W1:Y:S01]  /*8670*/  LDC.64 R2, c[0x4][R3] ;  /* 0x0100000003027b82 */ /* 0x000e620000000a00 */
[----:B------:R-:W3:Y:S01]  /*8680*/  LDCU.64 UR4, c[0x4][0x18] ;  /* 0x01000300ff0477ac */ /* 0x000ee20008000a00 */
[----:B--2---:R-:W-:Y:S01]  /*8690*/  MOV R5, UR9 ;  /* 0x0000000900057c02 */ /* 0x004fe20008000f00 */
[----:B------:R-:W-:Y:S01]  /*86a0*/  IMAD.U32 R4, RZ, RZ, UR8 ;  /* 0x00000008ff047e24 */ /* 0x000fe2000f8e00ff */
[----:B-----5:R-:W-:Y:S01]  /*86b0*/  MOV R7, UR7 ;  /* 0x0000000700077c02 */ /* 0x020fe20008000f00 */
[----:B------:R-:W-:Y:S01]  /*86c0*/  IMAD.U32 R6, RZ, RZ, UR6 ;  /* 0x00000006ff067e24 */ /* 0x000fe2000f8e00ff */
[----:B---3--:R-:W-:Y:S01]  /*86d0*/  MOV R11, UR5 ;  /* 0x00000005000b7c02 */ /* 0x008fe20008000f00 */
[----:B------:R-:W-:Y:S02]  /*86e0*/  IMAD.U32 R10, RZ, RZ, UR4 ;  /* 0x00000004ff0a7e24 */ /* 0x000fe4000f8e00ff */
[----:B------:R-:W-:Y:S07]  /*86f0*/  LEPC R20, `(.L_x_116) ;  /* 0x000000001014794e */ /* 0x000fee0000000000 */
[----:B-1--4-:R-:W-:Y:S05]  /*8700*/  CALL.ABS.NOINC R2 ;  /* 0x0000000002007343 */ /* 0x012fea0003c00000 */
.L_x_116:
[----:B------:R-:W-:Y:S05]  /*8710*/  BSYNC.RECONVERGENT B6 ;  /* 0x0000000000067941 */ /* 0x000fea0003800200 */
.L_x_115:
[----:B---3--:R-:W-:Y:S01]  /*8720*/  F2FP.F16.E5M2.UNPACK_B R4, R149 ;  /* 0x00000095ff04723e */ /* 0x008fe200020004ff */
        /* <DEDUP_REMOVED lines=13> */
[----:B----4-:R-:W-:Y:S01]  /*8800*/  F2FP.F16.E5M2.UNPACK_B R125, R159.H1 ;  /* 0x0000009fff7d723e */ /* 0x010fe200030004ff */
        /* <DEDUP_REMOVED lines=262> */
[----:B------:R-:W-:Y:S02]  /*9870*/  UIADD3 UR8, UP0, UPT, UR52, 0x680, URZ ;  /* 0x0000068034087890 */ /* 0x000fe4000ff1e0ff */
[----:B------:R-:W-:Y:S02]  /*9880*/  UIADD3 UR5, UPT, UPT, UR41, 0x80, URZ ;  /* 0x0000008029057890 */ /* 0x000fe4000fffe0ff */
[----:B------:R-:W-:Y:S01]  /*9890*/  MOV R188, UR10 ;  /* 0x0000000a00bc7c02 */ /* 0x000fe20008000f00 */
[----:B------:R-:W-:Y:S01]  /*98a0*/  UIADD3.X UR9, UPT, UPT, URZ, UR53, URZ, UP0, !UPT ;  /* 0x00000035ff097290 */ /* 0x000fe200087fe4ff */
[----:B------:R-:W-:Y:S02]  /*98b0*/  UMOV UR6, UR42 ;  /* 0x0000002a00067c82 */ /* 0x000fe40008000000 */
[----:B------:R-:W-:Y:S01]  /*98c0*/  R2UR UR4, R188 ;  /* 0x00000000bc0472ca */ /* 0x000fe200000e0000 */
[----:B------:R-:W-:Y:S11]  /*98d0*/  UMOV UR7, UR36 ;  /* 0x0000002400077c82 */ /* 0x000ff60008000000 */
[----:B------:R-:W-:Y:S01]  /*98e0*/  @!UPT UIADD3 URZ, UPT, UPT, URZ, URZ, URZ ;  /* 0x000000fffffff290 */ /* 0x000fe2000fffe0ff */
[----:B------:R2:W-:Y:S01]  /*98f0*/  UTMASTG.3D [UR4], [UR8] ;  /* 0x00000004080073b5 */ /* 0x0005e20008010000 */
[----:B------:R0:W-:Y:S01]  /*9900*/  UTMACMDFLUSH ;  /* 0x00000000000079b7 */ /* 0x0001e20000000000 */
[----:B--2---:R-:W-:Y:S04]  /*9910*/  DEPBAR.LE SB0, 0x1 ;  /* 0x000080400000791a */ /* 0x004fe80000000000 */
.L_x_118:
[----:B------:R-:W-:Y:S05]  /*9920*/  BSYNC.RECONVERGENT B0 ;  /* 0x0000000000007941 */ /* 0x000fea0003800200 */
.L_x_117:
        /* <DEDUP_REMOVED lines=16> */
.L_x_122:
[----:B------:R-:W-:Y:S05]  /*9a30*/  BSYNC B0 ;  /* 0x0000000000007941 */ /* 0x000fea0003800000 */
.L_x_121:
        /* <DEDUP_REMOVED lines=20> */
.L_x_120:
[----:B------:R-:W-:Y:S05]  /*9b80*/  BSYNC B1 ;  /* 0x0000000000017941 */ /* 0x000fea0003800000 */
.L_x_119:
[----:B--2---:R-:W-:Y:S05]  /*9b90*/  VIADD R0, R80, 0xc0 ;  /* 0x000000c050007836 */ /* 0x004fea0000000000 */
        /* <DEDUP_REMOVED lines=20> */
.L_x_124:
[----:B------:R-:W-:Y:S01]  /*9ce0*/  ISETP.NE.AND P0, PT, R189, RZ, PT ;  /* 0x000000ffbd00720c */ /* 0x000fe20003f05270 */
[----:B------:R-:W-:Y:S05]  /*9cf0*/  WARPSYNC.ALL ;  /* 0x0000000000007948 */ /* 0x000fea0003800000 */
[----:B------:R-:W-:Y:S01]  /*9d00*/  R2UR UR4, R80 ;  /* 0x00000000500472ca */ /* 0x000fe200000e0000 */
[----:B------:R-:W-:Y:S01]  /*9d10*/  BSSY.RECONVERGENT B0, `(.L_x_125) ;  /* 0x000011d000007945 */ /* 0x000fe20003800200 */
[----:B---3--:R-:W-:Y:S02]  /*9d20*/  F2FP.F16.E5M2.UNPACK_B R11, R149 ;  /* 0x00000095ff0b723e */ /* 0x008fe400020004ff */
[----:B------:R-:W-:Y:S02]  /*9d30*/  F2FP.F16.E5M2.UNPACK_B R10, R150 ;  /* 0x00000096ff0a723e */ /* 0x000fe400020004ff */
[----:B------:R-:W-:Y:S01]  /*9d40*/  F2FP.F16.E5M2.UNPACK_B R9, R151 ;  /* 0x00000097ff09723e */ /* 0x000fe200020004ff */
[--C-:B------:R-:W-:Y:S01]  /*9d50*/  HADD2.F32 R83, -RZ, R11.reuse.H0_H0 ;  /* 0x2000000bff537230 */ /* 0x100fe20000004100 */
[----:B----4-:R-:W-:Y:S01]  /*9d60*/  F2FP.F16.E5M2.UNPACK_B R8, R152 ;  /* 0x00000098ff08723e */ /* 0x010fe200020004ff */
[----:B------:R-:W-:Y:S01]  /*9d70*/  HADD2.F32 R84, -RZ, R11.H1_H1 ;  /* 0x3000000bff547230 */ /* 0x000fe20000004100 */
[----:B------:R-:W-:Y:S01]  /*9d80*/  F2FP.F16.E5M2.UNPACK_B R7, R153 ;  /* 0x00000099ff07723e */ /* 0x000fe200020004ff */
[--C-:B------:R-:W-:Y:S01]  /*9d90*/  HADD2.F32 R87, -RZ, R10.reuse.H0_H0 ;  /* 0x2000000aff577230 */ /* 0x100fe20000004100 */
[----:B------:R-:W-:Y:S01]  /*9da0*/  F2FP.F16.E5M2.UNPACK_B R6, R154 ;  /* 0x0000009aff06723e */ /* 0x000fe200020004ff */
[----:B------:R-:W-:Y:S01]  /*9db0*/  HADD2.F32 R88, -RZ, R10.H1_H1 ;  /* 0x3000000aff587230 */ /* 0x000fe20000004100 */
[----:B------:R-:W-:Y:S01]  /*9dc0*/  F2FP.F16.E5M2.UNPACK_B R5, R155 ;  /* 0x0000009bff05723e */ /* 0x000fe200020004ff */
[--C-:B------:R-:W-:Y:S01]  /*9dd0*/  HADD2.F32 R91, -RZ, R9.reuse.H0_H0 ;  /* 0x20000009ff5b7230 */ /* 0x100fe20000004100 */
[----:B-1----:R-:W-:Y:S01]  /*9de0*/  F2FP.F16.E5M2.UNPACK_B R4, R156 ;  /* 0x0000009cff04723e */ /* 0x002fe200020004ff */
[----:B------:R-:W-:Y:S01]  /*9df0*/  HADD2.F32 R92, -RZ, R9.H1_H1 ;  /* 0x30000009ff5c7230 */ /* 0x000fe20000004100 */
[-C--:B------:R-:W-:Y:S01]  /*9e00*/  F2FP.F16.E5M2.UNPACK_B R2, R148.reuse ;  /* 0x00000094ff02723e */ /* 0x080fe200020004ff */
[--C-:B------:R-:W-:Y:S01]  /*9e10*/  HADD2.F32 R95, -RZ, R8.reuse.H0_H0 ;  /* 0x20000008ff5f7230 */ /* 0x100fe20000004100 */
[----:B------:R-:W-:Y:S01]  /*9e20*/  F2FP.F16.E5M2.UNPACK_B R148, R148.H1 ;  /* 0x00000094ff94723e */ /* 0x000fe200030004ff */
[----:B------:R-:W-:Y:S01]  /*9e30*/  HADD2.F32 R97, -RZ, R8.H1_H1 ;  /* 0x30000008ff617230 */ /* 0x000fe20000004100 */
[----:B------:R-:W-:Y:S01]  /*9e40*/  F2FP.F16.E5M2.UNPACK_B R149, R149.H1 ;  /* 0x00000095ff95723e */ /* 0x000fe200030004ff */
[--C-:B------:R-:W-:Y:S01]  /*9e50*/  HADD2.F32 R98, -RZ, R7.reuse.H0_H0 ;  /* 0x20000007ff627230 */ /* 0x100fe20000004100 */
[----:B------:R-:W-:Y:S01]  /*9e60*/  F2FP.F16.E5M2.UNPACK_B R150, R150.H1 ;  /* 0x00000096ff96723e */ /* 0x000fe200030004ff */
[----:B------:R-:W-:Y:S01]  /*9e70*/  HADD2.F32 R101, -RZ, R7.H1_H1 ;  /* 0x30000007ff657230 */ /* 0x000fe20000004100 */
[----:B------:R-:W-:Y:S01]  /*9e80*/  F2FP.F16.E5M2.UNPACK_B R151, R151.H1 ;  /* 0x00000097ff97723e */ /* 0x000fe200030004ff */
[--C-:B------:R-:W-:Y:S01]  /*9e90*/  HADD2.F32 R102, -RZ, R6.reuse.H0_H0 ;  /* 0x20000006ff667230 */ /* 0x100fe20000004100 */
[----:B------:R-:W-:Y:S01]  /*9ea0*/  F2FP.F16.E5M2.UNPACK_B R138, R163 ;  /* 0x000000a3ff8a723e */ /* 0x000fe200020004ff */
[----:B------:R-:W-:Y:S01]  /*9eb0*/  HADD2.F32 R105, -RZ, R6.H1_H1 ;  /* 0x30000006ff697230 */ /* 0x000fe20000004100 */
[----:B------:R-:W-:Y:S01]  /*9ec0*/  R2UR UR5, R193 ;  /* 0x00000000c10572ca */ /* 0x000fe200000e0000 */
[--C-:B------:R-:W-:Y:S01]  /*9ed0*/  HADD2.F32 R106, -RZ, R5.reuse.H0_H0 ;  /* 0x20000005ff6a7230 */ /* 0x100fe20000004100 */
[----:B------:R-:W-:Y:S01]  /*9ee0*/  F2FP.F16.E5M2.UNPACK_B R116, R157 ;  /* 0x0000009dff74723e */ /* 0x000fe200020004ff */
[----:B------:R-:W-:Y:S01]  /*9ef0*/  HADD2.F32 R109, -RZ, R5.H1_H1 ;  /* 0x30000005ff6d7230 */ /* 0x000fe20000004100 */
[----:B------:R-:W-:Y:S01]  /*9f00*/  F2FP.F16.E5M2.UNPACK_B R120, R158 ;  /* 0x0000009eff78723e */ /* 0x000fe200020004ff */
[--C-:B------:R-:W-:Y:S01]  /*9f10*/  HADD2.F32 R110, -RZ, R4.reuse.H0_H0 ;  /* 0x20000004ff6e7230 */ /* 0x100fe20000004100 */
[----:B------:R-:W-:Y:S01]  /*9f20*/  F2FP.F16.E5M2.UNPACK_B R124, R159 ;  /* 0x0000009fff7c723e */ /* 0x000fe200020004ff */
[----:B------:R-:W-:Y:S01]  /*9f30*/  HADD2.F32 R113, -RZ, R4.H1_H1 ;  /* 0x30000004ff717230 */ /* 0x000fe20000004100 */
[----:B------:R-:W-:Y:S01]  /*9f40*/  F2FP.F16.E5M2.UNPACK_B R128, R160 ;  /* 0x000000a0ff80723e */ /* 0x000fe200020004ff */
[----:B------:R-:W1:Y:S01]  /*9f50*/  LDTM.x64 R4, tmem[UR4+0xc0] ;  /* 0x0000c004000479ee */ /* 0x000e620008340000 */
[--C-:B------:R-:W-:Y:S01]  /*9f60*/  HADD2.F32 R0, -RZ, R2.reuse.H0_H0 ;  /* 0x20000002ff007230 */ /* 0x100fe20000004100 */
[----:B------:R-:W-:Y:S01]  /*9f70*/  NOP ;  /* 0x0000000000007918 */ /* 0x000fe20000000000 */
[----:B------:R-:W-:Y:S01]  /*9f80*/  HADD2.F32 R2, -RZ, R2.H1_H1 ;  /* 0x30000002ff027230 */ /* 0x000fe20000004100 */
[----:B------:R-:W-:Y:S01]  /*9f90*/  UIADD3 UR5, UPT, UPT, UR5, 0xe0, URZ ;  /* 0x000000e005057890 */ /* 0x000fe2000fffe0ff */
[--C-:B------:R-:W-:Y:S01]  /*9fa0*/  HADD2.F32 R86, -RZ, R149.reuse.H1_H1 ;  /* 0x30000095ff567230 */ /* 0x100fe20000004100 */
[----:B------:R-:W-:Y:S01]  /*9fb0*/  F2FP.F16.E5M2.UNPACK_B R132, R161 ;  /* 0x000000a1ff84723e */ /* 0x000fe200020004ff */
[--C-:B------:R-:W-:Y:S01]  /*9fc0*/  HADD2.F32 R114, -RZ, R116.reuse.H0_H0 ;  /* 0x20000074ff727230 */ /* 0x100fe20000004100 */
[----:B------:R-:W-:Y:S01]  /*9fd0*/  UPRMT UR5, UR37, 0x654, UR5 ;  /* 0x0000065425057896 */ /* 0x000fe20008000005 */
[----:B------:R-:W-:Y:S01]  /*9fe0*/  HADD2.F32 R117, -RZ, R116.H1_H1 ;  /* 0x30000074ff757230 */ /* 0x000fe20000004100 */
[----:B------:R-:W-:Y:S01]  /*9ff0*/  F2FP.F16.E5M2.UNPACK_B R136, R162 ;  /* 0x000000a2ff88723e */ /* 0x000fe200020004ff */
[--C-:B------:R-:W-:Y:S01]  /*a000*/  HADD2.F32 R118, -RZ, R120.reuse.H0_H0 ;  /* 0x20000078ff767230 */ /* 0x100fe20000004100 */
[----:B------:R-:W-:Y:S01]  /*a010*/  F2FP.F16.E5M2.UNPACK_B R152, R152.H1 ;  /* 0x00000098ff98723e */ /* 0x000fe200030004ff */
[----:B------:R-:W-:Y:S01]  /*a020*/  HADD2.F32 R121, -RZ, R120.H1_H1 ;  /* 0x30000078ff797230 */ /* 0x000fe20000004100 */
[----:B------:R-:W-:Y:S01]  /*a030*/  F2FP.F16.E5M2.UNPACK_B R153, R153.H1 ;  /* 0x00000099ff99723e */ /* 0x000fe200030004ff */
[--C-:B------:R-:W-:Y:S01]  /*a040*/  HADD2.F32 R122, -RZ, R124.reuse.H0_H0 ;  /* 0x2000007cff7a7230 */ /* 0x100fe20000004100 */
[----:B------:R-:W-:Y:S01]  /*a050*/  F2FP.F16.E5M2.UNPACK_B R154, R154.H1 ;  /* 0x0000009aff9a723e */ /* 0x000fe200030004ff */
[----:B-1----:R-:W-:Y:S01]  /*a060*/  SYNCS.ARRIVE.TRANS64.RED.A1T0 RZ, [UR5], RZ ;  /* 0x000000ffffff79a7 */ /* 0x002fe20008100405 */
[----:B------:R-:W-:Y:S01]  /*a070*/  HADD2.F32 R125, -RZ, R124.H1_H1 ;  /* 0x3000007cff7d7230 */ /* 0x000fe20000004100 */
[----:B------:R-:W-:Y:S01]  /*a080*/  F2FP.F16.E5M2.UNPACK_B R155, R155.H1 ;  /* 0x0000009bff9b723e */ /* 0x000fe200030004ff */
[--C-:B------:R-:W-:Y:S01]  /*a090*/  HADD2.F32 R126, -RZ, R128.reuse.H0_H0 ;  /* 0x20000080ff7e7230 */ /* 0x100fe20000004100 */
[----:B------:R-:W-:Y:S01]  /*a0a0*/  F2FP.F16.E5M2.UNPACK_B R156, R156.H1 ;  /* 0x0000009cff9c723e */ /* 0x000fe200030004ff */
[----:B------:R-:W-:Y:S01]  /*a0b0*/  HADD2.F32 R129, -RZ, R128.H1_H1 ;  /* 0x30000080ff817230 */ /* 0x000fe20000004100 */
[----:B------:R-:W-:Y:S01]  /*a0c0*/  F2FP.F16.E5M2.UNPACK_B R157, R157.H1 ;  /* 0x0000009dff9d723e */ /* 0x000fe200030004ff */
[C---:B------:R-:W-:Y:S01]  /*a0d0*/  FMUL R4, R78.reuse, R4 ;  /* 0x000000044e047220 */ /* 0x040fe20000400000 */
[C---:B------:R-:W-:Y:S01]  /*a0e0*/  FMUL R5, R78.reuse, R5 ;  /* 0x000000054e057220 */ /* 0x040fe20000400000 */
[----:B------:R-:W-:Y:S02]  /*a0f0*/  HADD2.F32 R3, -RZ, R148.H0_H0 ;  /* 0x20000094ff037230 */ /* 0x000fe40000004100 */
        /* <DEDUP_REMOVED lines=11> */
[----:B------:R-:W-:Y:S02]  /*a1b0*/  HADD2.F32 R130, -RZ, R132.H0_H0 ;  /* 0x20000084ff827230 */ /* 0x000fe40000004100 */
[C---:B------:R-:W-:Y:S01]  /*a1c0*/  FMUL R6, R78.reuse, R6 ;  /* 0x000000064e067220 */ /* 0x040fe20000400000 */
[----:B------:R-:W-:Y:S02]  /*a1d0*/  HADD2.F32 R82, -RZ, R148.H1_H1 ;  /* 0x30000094ff527230 */ /* 0x000fe40000004100 */
[C---:B------:R-:W-:Y:S01]  /*a1e0*/  FMUL R7, R78.reuse, R7 ;  /* 0x000000074e077220 */ /* 0x040fe20000400000 */
[----:B------:R-:W-:Y:S02]  /*a1f0*/  HADD2.F32 R85, -RZ, R149.H0_H0 ;  /* 0x20000095ff557230 */ /* 0x000fe40000004100 */
[C---:B------:R-:W-:Y:S01]  /*a200*/  FFMA R6, R81.reuse, R3, R6 ;  /* 0x0000000351067223 */ /* 0x040fe20000000006 */
[----:B------:R-:W-:Y:S02]  /*a210*/  HADD2.F32 R133, -RZ, R132.H1_H1 ;  /* 0x30000084ff857230 */ /* 0x000fe40000004100 */
[C---:B------:R-:W-:Y:S01]  /*a220*/  FFMA R7, R81.reuse, R82, R7 ;  /* 0x0000005251077223 */ /* 0x040fe20000000007 */
[C---:B------:R-:W-:Y:S01]  /*a230*/  FFMA R8, R81.reuse, R83, R8 ;  /* 0x0000005351087223 */ /* 0x040fe20000000008 */
[C---:B------:R-:W-:Y:S01]  /*a240*/  FFMA R9, R81.reuse, R84, R9 ;  /* 0x0000005451097223 */ /* 0x040fe20000000009 */
[--C-:B------:R-:W-:Y:S02]  /*a250*/  HADD2.F32 R82, -RZ, R138.reuse.H0_H0 ;  /* 0x2000008aff527230 */ /* 0x100fe40000004100 */
[C---:B------:R-:W-:Y:S01]  /*a260*/  FMUL R10, R78.reuse, R10 ;  /* 0x0000000a4e0a7220 */ /* 0x040fe20000400000 */
[----:B------:R-:W-:Y:S02]  /*a270*/  HADD2.F32 R83, -RZ, R138.H1_H1 ;  /* 0x3000008aff537230 */ /* 0x000fe40000004100 */
[C---:B------:R-:W-:Y:S01]  /*a280*/  FMUL R11, R78.reuse, R11 ;  /* 0x0000000b4e0b7220 */ /* 0x040fe20000400000 */
[----:B------:R-:W-:Y:S02]  /*a290*/  HADD2.F32 R89, -RZ, R150.H0_H0 ;  /* 0x20000096ff597230 */ /* 0x000fe40000004100 */
[C---:B------:R-:W-:Y:S01]  /*a2a0*/  FFMA R10, R81.reuse, R85, R10 ;  /* 0x00000055510a7223 */ /* 0x040fe2000000000a */
[--C-:B------:R-:W-:Y:S02]  /*a2b0*/  HADD2.F32 R134, -RZ, R136.reuse.H0_H0 ;  /* 0x20000088ff867230 */ /* 0x100fe40000004100 */
[C---:B------:R-:W-:Y:S01]  /*a2c0*/  FFMA R11, R81.reuse, R86, R11 ;  /* 0x00000056510b7223 */ /* 0x040fe2000000000b */
[C---:B------:R-:W-:Y:S01]  /*a2d0*/  FFMA R12, R81.reuse, R87, R12 ;  /* 0x00000057510c7223 */ /* 0x040fe2000000000c */
[----:B------:R-:W-:Y:S01]  /*a2e0*/  FFMA R13, R81, R88, R13 ;  /* 0x00000058510d7223 */ /* 0x000fe2000000000d */
[----:B------:R-:W-:Y:S01]  /*a2f0*/  F2FP.SATFINITE.E5M2.F32.PACK_AB_MERGE_C R86, R7, R6, RZ ;  /* 0x000000060756723e */ /* 0x000fe200048060ff */
[C---:B------:R-:W-:Y:S01]  /*a300*/  FMUL R7, R78.reuse, R24 ;  /* 0x000000184e077220 */ /* 0x040fe20000400000 */
[----:B------:R-:W-:Y:S01]  /*a310*/  F2FP.SATFINITE.E5M2.F32.PACK_AB_MERGE_C R138, R11, R10, RZ ;  /* 0x0000000a0b8a723e */ /* 0x000fe200048060ff */
[C---:B------:R-:W-:Y:S01]  /*a320*/  FMUL R10, R78.reuse, R25 ;  /* 0x000000194e0a7220 */ /* 0x040fe20000400000 */
[C---:B------:R-:W-:Y:S01]  /*a330*/  FMUL R25, R78.reuse, R32 ;  /* 0x000000204e197220 */ /* 0x040fe20000400000 */
[----:B------:R-:W-:Y:S02]  /*a340*/  HADD2.F32 R137, -RZ, R136.H1_H1 ;  /* 0x30000088ff897230 */ /* 0x000fe40000004100 */
[C---:B------:R-:W-:Y:S01]  /*a350*/  FMUL R14, R78.reuse, R14 ;  /* 0x0000000e4e0e7220 */ /* 0x040fe20000400000 */
[----:B------:R-:W-:Y:S02]  /*a360*/  HADD2.F32 R90, -RZ, R150.H1_H1 ;  /* 0x30000096ff5a7230 */ /* 0x000fe40000004100 */
[C---:B------:R-:W-:Y:S01]  /*a370*/  FMUL R15, R78.reuse, R15 ;  /* 0x0000000f4e0f7220 */ /* 0x040fe20000400000 */
[--C-:B------:R-:W-:Y:S02]  /*a380*/  HADD2.F32 R93, -RZ, R151.reuse.H0_H0 ;  /* 0x20000097ff5d7230 */ /* 0x100fe40000004100 */
[C---:B------:R-:W-:Y:S01]  /*a390*/  FFMA R14, R81.reuse, R89, R14 ;  /* 0x00000059510e7223 */ /* 0x040fe2000000000e */
[----:B------:R-:W-:Y:S02]  /*a3a0*/  HADD2.F32 R94, -RZ, R151.H1_H1 ;  /* 0x30000097ff5e7230 */ /* 0x000fe40000004100 */
[C---:B------:R-:W-:Y:S01]  /*a3b0*/  FFMA R15, R81.reuse, R90, R15 ;  /* 0x0000005a510f7223 */ /* 0x040fe2000000000f */
[C---:B------:R-:W-:Y:S01]  /*a3c0*/  FFMA R16, R81.reuse, R91, R16 ;  /* 0x0000005b51107223 */ /* 0x040fe20000000010 */
[----:B------:R-:W-:Y:S01]  /*a3d0*/  FFMA R17, R81, R92, R17 ;  /* 0x0000005c51117223 */ /* 0x000fe20000000011 */
[C---:B------:R-:W-:Y:S01]  /*a3e0*/  FMUL R18, R78.reuse, R18 ;  /* 0x000000124e127220 */ /* 0x040fe20000400000 */
[C---:B------:R-:W-:Y:S01]  /*a3f0*/  FMUL R19, R78.reuse, R19 ;  /* 0x000000134e137220 */ /* 0x040fe20000400000 */
[--C-:B------:R-:W-:Y:S01]  /*a400*/  HADD2.F32 R96, -RZ, R152.reuse.H0_H0 ;  /* 0x20000098ff607230 */ /* 0x100fe20000004100 */
[----:B------:R-:W-:Y:S01]  /*a410*/  F2FP.SATFINITE.E5M2.F32.PACK_AB_MERGE_C R14, R15, R14, RZ ;  /* 0x0000000e0f0e723e */ /* 0x000fe200048060ff */
[C---:B------:R-:W-:Y:S01]  /*a420*/  FFMA R18, R81.reuse, R93, R18 ;  /* 0x0000005d51127223 */ /* 0x040fe20000000012 */
[C---:B------:R-:W-:Y:S01]  /*a430*/  FFMA R19, R81.reuse, R94, R19 ;  /* 0x0000005e51137223 */ /* 0x040fe20000000013 */
[C---:B------:R-:W-:Y:S01]  /*a440*/  FFMA R0, R81.reuse, R95, R0 ;  /* 0x0000005f51007223 */ /* 0x040fe20000000000 */
[----:B------:R-:W-:Y:S01]  /*a450*/  FFMA R2, R81, R97, R2 ;  /* 0x0000006151027223 */ /* 0x000fe20000000002 */
[----:B------:R-:W-:Y:S02]  /*a460*/  HADD2.F32 R99, -RZ, R152.H1_H1 ;  /* 0x30000098ff637230 */ /* 0x000fe40000004100 */
[C---:B------:R-:W-:Y:S01]  /*a470*/  FMUL R3, R78.reuse, R22 ;  /* 0x000000164e037220 */ /* 0x040fe20000400000 */
[----:B------:R-:W-:Y:S01]  /*a480*/  F2FP.SATFINITE.E5M2.F32.PACK_AB_MERGE_C R18, R19, R18, RZ ;  /* 0x000000121312723e */ /* 0x000fe200048060ff */
[C---:B------:R-:W-:Y:S01]  /*a490*/  FMUL R22, R78.reuse, R29 ;  /* 0x0000001d4e167220 */ /* 0x040fe20000400000 */
[C---:B------:R-:W-:Y:S01]  /*a4a0*/  FMUL R29, R78.reuse, R36 ;  /* 0x000000244e1d7220 */ /* 0x040fe20000400000 */
[C---:B------:R-:W-:Y:S01]  /*a4b0*/  FFMA R3, R81.reuse, R96, R3 ;  /* 0x0000006051037223 */ /* 0x040fe20000000003 */
[C---:B------:R-:W-:Y:S01]  /*a4c0*/  FMUL R6, R78.reuse, R23 ;  /* 0x000000174e067220 */ /* 0x040fe20000400000 */
[--C-:B------:R-:W-:Y:S02]  /*a4d0*/  HADD2.F32 R100, -RZ, R153.reuse.H0_H0 ;  /* 0x20000099ff647230 */ /* 0x100fe40000004100 */
[C---:B------:R-:W-:Y:S01]  /*a4e0*/  FMUL R11, R78.reuse, R26 ;  /* 0x0000001a4e0b7220 */ /* 0x040fe20000400000 */
[----:B------:R-:W-:Y:S02]  /*a4f0*/  HADD2.F32 R103, -RZ, R153.H1_H1 ;  /* 0x30000099ff677230 */ /* 0x000fe40000004100 */
[C---:B------:R-:W-:Y:S01]  /*a500*/  FFMA R6, R81.reuse, R99, R6 ;  /* 0x0000006351067223 */ /* 0x040fe20000000006 */
[C---:B------:R-:W-:Y:S01]  /*a510*/  FFMA R7, R81.reuse, R98, R7 ;  /* 0x0000006251077223 */ /* 0x040fe20000000007 */
[C---:B------:R-:W-:Y:S01]  /*a520*/  FFMA R10, R81.reuse, R101, R10 ;  /* 0x00000065510a7223 */ /* 0x040fe2000000000a */
[C---:B------:R-:W-:Y:S01]  /*a530*/  FFMA R11, R81.reuse, R100, R11 ;  /* 0x00000064510b7223 */ /* 0x040fe2000000000b */
[----:B------:R-:W-:Y:S01]  /*a540*/  FMUL R26, R78, R33 ;  /* 0x000000214e1a7220 */ /* 0x000fe20000400000 */
[----:B------:R-:W-:Y:S01]  /*a550*/  F2FP.SATFINITE.E5M2.F32.PACK_AB_MERGE_C R3, R6, R3, RZ ;  /* 0x000000030603723e */ /* 0x000fe200048060ff */
[C---:B------:R-:W-:Y:S01]  /*a560*/  FMUL R33, R78.reuse, R40 ;  /* 0x000000284e217220 */ /* 0x040fe20000400000 */
        /* <DEDUP_REMOVED lines=8> */
[C---:B------:R-:W-:Y:S01]  /*a5f0*/  FMUL R30, R78.reuse, R37 ;  /* 0x000000254e1e7220 */ /* 0x040fe20000400000 */
[C---:B------:R-:W-:Y:S01]  /*a600*/  FMUL R37, R78.reuse, R44 ;  /* 0x0000002c4e257220 */ /* 0x040fe20000400000 */
[C---:B------:R-:W-:Y:S01]  /*a610*/  FMUL R24, R78.reuse, R31 ;  /* 0x0000001f4e187220 */ /* 0x040fe20000400000 */
[----:B------:R-:W-:Y:S01]  /*a620*/  F2FP.F16.E5M2.UNPACK_B R158, R158.H1 ;  /* 0x0000009eff9e723e */ /* 0x000fe200030004ff */
[--C-:B------:R-:W-:Y:S02]  /*a630*/  HADD2.F32 R108, -RZ, R155.reuse.H0_H0 ;  /* 0x2000009bff6c7230 */ /* 0x100fe40000004100 */
[----:B------:R-:W-:Y:S01]  /*a640*/  FMUL R27, R78, R34 ;  /* 0x000000224e1b7220 */ /* 0x000fe20000400000 */
[----:B------:R-:W-:Y:S02]  /*a650*/  HADD2.F32 R111, -RZ, R155.H1_H1 ;  /* 0x3000009bff6f7230 */ /* 0x000fe40000004100 */
[C---:B------:R-:W-:Y:S01]  /*a660*/  FFMA R24, R81.reuse, R107, R24 ;  /* 0x0000006b51187223 */ /* 0x040fe20000000018 */
[----:B------:R-:W-:Y:S01]  /*a670*/  F2FP.F16.E5M2.UNPACK_B R159, R159.H1 ;  /* 0x0000009fff9f723e */ /* 0x000fe200030004ff */
[C---:B------:R-:W-:Y:S01]  /*a680*/  FFMA R25, R81.reuse, R106, R25 ;  /* 0x0000006a51197223 */ /* 0x040fe20000000019 */
[C---:B------:R-:W-:Y:S01]  /*a690*/  FFMA R26, R81.reuse, R109, R26 ;  /* 0x0000006d511a7223 */ /* 0x040fe2000000001a */
[----:B------:R-:W-:Y:S01]  /*a6a0*/  F2FP.F16.E5M2.UNPACK_B R160, R160.H1 ;  /* 0x000000a0ffa0723e */ /* 0x000fe200030004ff */
[C---:B------:R-:W-:Y:S01]  /*a6b0*/  FFMA R27, R81.reuse, R108, R27 ;  /* 0x0000006c511b7223 */ /* 0x040fe2000000001b */
[----:B------:R-:W-:Y:S01]  /*a6c0*/  F2FP.SATFINITE.E5M2.F32.PACK_AB_MERGE_C R6, R24, R23, RZ ;  /* 0x000000171806723e */ /* 0x000fe200048060ff */
[C---:B------:R-:W-:Y:S01]  /*a6d0*/  FMUL R34, R78.reuse, R41 ;  /* 0x000000294e227220 */ /* 0x040fe20000400000 */
[C---:B------:R-:W-:Y:S01]  /*a6e0*/  FMUL R41, R78.reuse, R48 ;  /* 0x000000304e297220 */ /* 0x040fe20000400000 */
[----:B------:R-:W-:Y:S01]  /*a6f0*/  FMUL R28, R78, R35 ;  /* 0x000000234e1c7220 */ /* 0x000fe20000400000 */
[----:B------:R-:W-:Y:S01]  /*a700*/  F2FP.F16.E5M2.UNPACK_B R161, R161.H1 ;  /* 0x000000a1ffa1723e */ /* 0x000fe200030004ff */
[--C-:B------:R-:W-:Y:S01]  /*a710*/  HADD2.F32 R112, -RZ, R156.reuse.H0_H0 ;  /* 0x2000009cff707230 */ /* 0x100fe20000004100 */
[----:B------:R-:W-:Y:S01]  /*a720*/  F2FP.SATFINITE.E5M2.F32.PACK_AB_MERGE_C R6, R22, R21, R6 ;  /* 0x000000151606723e */ /* 0x000fe20004806006 */
[C---:B------:R-:W-:Y:S01]  /*a730*/  FFMA R28, R81.reuse, R111, R28 ;  /* 0x0000006f511c7223 */ /* 0x040fe2000000001c */
[C---:B------:R-:W-:Y:S01]  /*a740*/  FFMA R29, R81.reuse, R110, R29 ;  /* 0x0000006e511d7223 */ /* 0x040fe2000000001d */
[C---:B------:R-:W-:Y:S01]  /*a750*/  FFMA R30, R81.reuse, R113, R30 ;  /* 0x00000071511e7223 */ /* 0x040fe2000000001e */
[----:B------:R-:W-:Y:S02]  /*a760*/  HADD2.F32 R115, -RZ, R156.H1_H1 ;  /* 0x3000009cff737230 */ /* 0x000fe40000004100 */
[C---:B------:R-:W-:Y:S01]  /*a770*/  FMUL R31, R78.reuse, R38 ;  /* 0x000000264e1f7220 */ /* 0x040fe20000400000 */
[----:B------:R-:W-:Y:S01]  /*a780*/  F2FP.F16.E5M2.UNPACK_B R162, R162.H1 ;  /* 0x000000a2ffa2723e */ /* 0x000fe200030004ff */
[C---:B------:R-:W-:Y:S01]  /*a790*/  FMUL R38, R78.reuse, R45 ;  /* 0x0000002d4e267220 */ /* 0x040fe20000400000 */
[C---:B------:R-:W-:Y:S01]  /*a7a0*/  FMUL R45, R78.reuse, R52 ;  /* 0x000000344e2d7220 */ /* 0x040fe20000400000 */
[----:B------:R-:W-:Y:S01]  /*a7b0*/  F2FP.F16.E5M2.UNPACK_B R163, R163.H1 ;  /* 0x000000a3ffa3723e */ /* 0x000fe200030004ff */
[----:B------:R-:W-:Y:S01]  /*a7c0*/  FFMA R31, R81, R112, R31 ;  /* 0x00000070511f7223 */ /* 0x000fe2000000001f */
[----:B------:R-:W-:Y:S01]  /*a7d0*/  FMUL R52, R78, R59 ;  /* 0x0000003b4e347220 */ /* 0x000fe20000400000 */
[----:B------:R-:W-:Y:S01]  /*a7e0*/  IADD3 R76, PT, PT, R76, 0x1, RZ ;  /* 0x000000014c4c7810 */ /* 0x000fe20007ffe0ff */
[C---:B------:R-:W-:Y:S01]  /*a7f0*/  FMUL R59, R78.reuse, R66 ;  /* 0x000000424e3b7220 */ /* 0x040fe20000400000 */
[----:B------:R-:W-:Y:S01]  /*a800*/  F2FP.SATFINITE.E5M2.F32.PACK_AB_MERGE_C R66, R13, R12, R14 ;  /* 0x0000000c0d42723e */ /* 0x000fe2000480600e */
[C---:B------:R-:W-:Y:S01]  /*a810*/  FMUL R32, R78.reuse, R39 ;  /* 0x000000274e207220 */ /* 0x040fe20000400000 */
[--C-:B------:R-:W-:Y:S02]  /*a820*/  HADD2.F32 R116, -RZ, R157.reuse.H0_H0 ;  /* 0x2000009dff747230 */ /* 0x100fe40000004100 */
[C---:B------:R-:W-:Y:S01]  /*a830*/  FMUL R35, R78.reuse, R42 ;  /* 0x0000002a4e237220 */ /* 0x040fe20000400000 */
[----:B------:R-:W-:Y:S02]  /*a840*/  HADD2.F32 R119, -RZ, R157.H1_H1 ;  /* 0x3000009dff777230 */ /* 0x000fe40000004100 */
[C---:B------:R-:W-:Y:S01]  /*a850*/  FFMA R32, R81.reuse, R115, R32 ;  /* 0x0000007351207223 */ /* 0x040fe20000000020 */
[----:B------:R-:W-:Y:S01]  /*a860*/  FMUL R36, R78, R43 ;  /* 0x0000002b4e247220 */ /* 0x000fe20000400000 */
[C---:B------:R-:W-:Y:S01]  /*a870*/  FFMA R33, R81.reuse, R114, R33 ;  /* 0x0000007251217223 */ /* 0x040fe20000000021 */
[C---:B------:R-:W-:Y:S01]  /*a880*/  FFMA R34, R81.reuse, R117, R34 ;  /* 0x0000007551227223 */ /* 0x040fe20000000022 */
[--C-:B------:R-:W-:Y:S01]  /*a890*/  HADD2.F32 R120, -RZ, R158.reuse.H0_H0 ;  /* 0x2000009eff787230 */ /* 0x100fe20000004100 */
[----:B------:R-:W-:Y:S01]  /*a8a0*/  F2FP.SATFINITE.E5M2.F32.PACK_AB_MERGE_C R32, R32, R31, RZ ;  /* 0x0000001f2020723e */ /* 0x000fe200048060ff */
[C---:B------:R-:W-:Y:S01]  /*a8b0*/  FFMA R35, R81.reuse, R116, R35 ;  /* 0x0000007451237223 */ /* 0x040fe20000000023 */
[----:B------:R-:W-:Y:S02]  /*a8c0*/  HADD2.F32 R123, -RZ, R158.H1_H1 ;  /* 0x3000009eff7b7230 */ /* 0x000fe40000004100 */
[----:B------:R-:W-:Y:S01]  /*a8d0*/  FMUL R39, R78, R46 ;  /* 0x0000002e4e277220 */ /* 0x000fe20000400000 */
[----:B------:R-:W-:Y:S01]  /*a8e0*/  F2FP.SATFINITE.E5M2.F32.PACK_AB_MERGE_C R32, R30, R29, R32 ;  /* 0x0000001d1e20723e */ /* 0x000fe20004806020 */
[C---:B------:R-:W-:Y:S01]  /*a8f0*/  FFMA R36, R81.reuse, R119, R36 ;  /* 0x0000007751247223 */ /* 0x040fe20000000024 */
[C---:B------:R-:W-:Y:S01]  /*a900*/  FMUL R40, R78.reuse, R47 ;  /* 0x0000002f4e287220 */ /* 0x040fe20000400000 */
[C---:B------:R-:W-:Y:S01]  /*a910*/  FFMA R37, R81.reuse, R118, R37 ;  /* 0x0000007651257223 */ /* 0x040fe20000000025 */
[C---:B------:R-:W-:Y:S01]  /*a920*/  FFMA R38, R81.reuse, R121, R38 ;  /* 0x0000007951267223 */ /* 0x040fe20000000026 */
[C---:B------:R-:W-:Y:S01]  /*a930*/  FMUL R42, R78.reuse, R49 ;  /* 0x000000314e2a7220 */ /* 0x040fe20000400000 */
        /* <DEDUP_REMOVED lines=8> */
[C---:B------:R-:W-:Y:S01]  /*a9c0*/  FMUL R57, R78.reuse, R64 ;  /* 0x000000404e397220 */ /* 0x040fe20000400000 */
[----:B------:R-:W-:Y:S01]  /*a9d0*/  FFMA R42, R81, R125, R42 ;  /* 0x0000007d512a7223 */ /* 0x000fe2000000002a */
[C---:B------:R-:W-:Y:S01]  /*a9e0*/  FMUL R46, R78.reuse, R53 ;  /* 0x000000354e2e7220 */ /* 0x040fe20000400000 */
[--C-:B------:R-:W-:Y:S01]  /*a9f0*/  HADD2.F32 R128, -RZ, R160.reuse.H0_H0 ;  /* 0x200000a0ff807230 */ /* 0x100fe20000004100 */
[----:B------:R-:W-:Y:S01]  /*aa00*/  F2FP.SATFINITE.E5M2.F32.PACK_AB_MERGE_C R64, R5, R4, R86 ;  /* 0x000000040540723e */ /* 0x000fe20004806056 */
[C---:B------:R-:W-:Y:S01]  /*aa10*/  FMUL R51, R78.reuse, R58 ;  /* 0x0000003a4e337220 */ /* 0x040fe20000400000 */
[C---:B------:R-:W-:Y:S01]  /*aa20*/  FMUL R53, R78.reuse, R60 ;  /* 0x0000003c4e357220 */ /* 0x040fe20000400000 */
[C---:B------:R-:W-:Y:S01]  /*aa30*/  FFMA R43, R81.reuse, R124, R43 ;  /* 0x0000007c512b7223 */ /* 0x040fe2000000002b */
[----:B------:R-:W-:Y:S02]  /*aa40*/  HADD2.F32 R131, -RZ, R160.H1_H1 ;  /* 0x300000a0ff837230 */ /* 0x000fe40000004100 */
[C---:B------:R-:W-:Y:S01]  /*aa50*/  FMUL R47, R78.reuse, R54 ;  /* 0x000000364e2f7220 */ /* 0x040fe20000400000 */
[C---:B------:R-:W-:Y:S01]  /*aa60*/  FMUL R58, R78.reuse, R65 ;  /* 0x000000414e3a7220 */ /* 0x040fe20000400000 */
[----:B------:R-:W-:Y:S01]  /*aa70*/  FMUL R60, R78, R67 ;  /* 0x000000434e3c7220 */ /* 0x000fe20000400000 */
[----:B------:R-:W-:Y:S01]  /*aa80*/  F2FP.SATFINITE.E5M2.F32.PACK_AB_MERGE_C R5, R20, R11, RZ ;  /* 0x0000000b1405723e */ /* 0x000fe200048060ff */
[----:B------:R-:W-:Y:S01]  /*aa90*/  FFMA R44, R81, R127, R44 ;  /* 0x0000007f512c7223 */ /* 0x000fe2000000002c */
[C---:B------:R-:W-:Y:S01]  /*aaa0*/  FMUL R48, R78.reuse, R55 ;  /* 0x000000374e307220 */ /* 0x040fe20000400000 */
[----:B------:R-:W-:Y:S01]  /*aab0*/  F2FP.SATFINITE.E5M2.F32.PACK_AB_MERGE_C R65, R9, R8, R138 ;  /* 0x000000080941723e */ /* 0x000fe2000480608a */
[----:B------:R-:W-:Y:S01]  /*aac0*/  FFMA R45, R81, R126, R45 ;  /* 0x0000007e512d7223 */ /* 0x000fe2000000002d */
[----:B------:R-:W-:Y:S01]  /*aad0*/  F2FP.SATFINITE.E5M2.F32.PACK_AB_MERGE_C R67, R17, R16, R18 ;  /* 0x000000101143723e */ /* 0x000fe20004806012 */
[----:B------:R-:W-:Y:S01]  /*aae0*/  FMUL R49, R78, R56 ;  /* 0x000000384e317220 */ /* 0x000fe20000400000 */
[C---:B------:R-:W-:Y:S01]  /*aaf0*/  FFMA R46, R81.reuse, R129, R46 ;  /* 0x00000081512e7223 */ /* 0x040fe2000000002e */
[--C-:B------:R-:W-:Y:S02]  /*ab00*/  HADD2.F32 R132, -RZ, R161.reuse.H0_H0 ;  /* 0x200000a1ff847230 */ /* 0x100fe40000004100 */
[C---:B------:R-:W-:Y:S01]  /*ab10*/  FFMA R47, R81.reuse, R128, R47 ;  /* 0x00000080512f7223 */ /* 0x040fe2000000002f */
[----:B------:R1:W-:Y:S01]  /*ab20*/  STS.128 [R172+UR49+0xa200], R64 ;  /* 0x00a20040ac007988 */ /* 0x0003e20008000c31 */
[----:B------:R-:W-:Y:S01]  /*ab30*/  HADD2.F32 R135, -RZ, R161.H1_H1 ;  /* 0x300000a1ff877230 */ /* 0x000fe20000004100 */
[----:B------:R-:W-:Y:S01]  /*ab40*/  F2FP.SATFINITE.E5M2.F32.PACK_AB_MERGE_C R5, R10, R7, R5 ;  /* 0x000000070a05723e */ /* 0x000fe20004806005 */
[C---:B------:R-:W-:Y:S01]  /*ab50*/  FFMA R48, R81.reuse, R131, R48 ;  /* 0x0000008351307223 */ /* 0x040fe20000000030 */
[----:B------:R-:W-:Y:S01]  /*ab60*/  F2FP.SATFINITE.E5M2.F32.PACK_AB_MERGE_C R7, R28, R27, RZ ;  /* 0x0000001b1c07723e */ /* 0x000fe200048060ff */
        /* <DEDUP_REMOVED lines=8> */
[----:B------:R-:W-:Y:S01]  /*abf0*/  FMUL R56, R78, R63 ;  /* 0x0000003f4e387220 */ /* 0x000fe20000400000 */
[----:B------:R-:W-:Y:S01]  /*ac00*/  F2FP.SATFINITE.E5M2.F32.PACK_AB_MERGE_C R4, R2, R0, R3 ;  /* 0x000000000204723e */ /* 0x000fe20004806003 */
[C---:B------:R-:W-:Y:S01]  /*ac10*/  FFMA R53, R81.reuse, R134, R53 ;  /* 0x0000008651357223 */ /* 0x040fe20000000035 */
[----:B------:R-:W-:Y:S01]  /*ac20*/  F2FP.SATFINITE.E5M2.F32.PACK_AB_MERGE_C R7, R26, R25, R7 ;  /* 0x000000191a07723e */ /* 0x000fe20004806007 */
[C---:B------:R-:W-:Y:S01]  /*ac30*/  FFMA R54, R81.reuse, R137, R54 ;  /* 0x0000008951367223 */ /* 0x040fe20000000036 */
[--C-:B------:R-:W-:Y:S02]  /*ac40*/  HADD2.F32 R84, -RZ, R163.reuse.H0_H0 ;  /* 0x200000a3ff547230 */ /* 0x100fe40000004100 */
[C---:B------:R-:W-:Y:S01]  /*ac50*/  FFMA R55, R81.reuse, R136, R55 ;  /* 0x0000008851377223 */ /* 0x040fe20000000037 */
[----:B------:R-:W-:Y:S01]  /*ac60*/  HADD2.F32 R85, -RZ, R163.H1_H1 ;  /* 0x300000a3ff557230 */ /* 0x000fe20000004100 */
[----:B------:R1:W-:Y:S01]  /*ac70*/  STS.128 [R192+0xa010], R4 ;  /* 0x00a01004c0007388 */ /* 0x0003e20000000c00 */
[----:B------:R-:W-:Y:S01]  /*ac80*/  F2FP.SATFINITE.E5M2.F32.PACK_AB_MERGE_C R35, R36, R35, RZ ;  /* 0x000000232423723e */ /* 0x000fe200048060ff */
[C---:B------:R-:W-:Y:S01]  /*ac90*/  FFMA R56, R81.reuse, R139, R56 ;  /* 0x0000008b51387223 */ /* 0x040fe20000000038 */
[----:B------:R-:W-:Y:S01]  /*aca0*/  F2FP.SATFINITE.E5M2.F32.PACK_AB_MERGE_C R39, R40, R39, RZ ;  /* 0x000000272827723e */ /* 0x000fe200048060ff */
[C---:B------:R-:W-:Y:S01]  /*acb0*/  FFMA R57, R81.reuse, R82, R57 ;  /* 0x0000005251397223 */ /* 0x040fe20000000039 */
[----:B------:R-:W-:Y:S01]  /*acc0*/  F2FP.SATFINITE.E5M2.F32.PACK_AB_MERGE_C R43, R44, R43, RZ ;  /* 0x0000002b2c2b723e */ /* 0x000fe200048060ff */
[C---:B------:R-:W-:Y:S01]  /*acd0*/  FFMA R58, R81.reuse, R83, R58 ;  /* 0x00000053513a7223 */ /* 0x040fe2000000003a */
[C---:B------:R-:W-:Y:S01]  /*ace0*/  FFMA R59, R81.reuse, R84, R59 ;  /* 0x00000054513b7223 */ /* 0x040fe2000000003b */
[----:B------:R-:W-:Y:S01]  /*acf0*/  F2FP.SATFINITE.E5M2.F32.PACK_AB_MERGE_C R33, R34, R33, R35 ;  /* 0x000000212221723e */ /* 0x000fe20004806023 */
        /* <DEDUP_REMOVED lines=11> */
[----:B------:R-:W-:Y:S05]  /*adb0*/  F2FP.SATFINITE.E5M2.F32.PACK_AB_MERGE_C R51, R58, R57, R59 ;  /* 0x000000393a33723e */ /* 0x000fea000480603b */
        /* <DEDUP_REMOVED lines=18> */
.L_x_126:
[----:B------:R-:W-:Y:S05]  /*aee0*/  BSYNC.RECONVERGENT B0 ;  /* 0x0000000000007941 */ /* 0x000fea0003800200 */
.L_x_125:
[----:B------:R-:W-:Y:S01]  /*aef0*/  BAR.SYNC.DEFER_BLOCKING 0x1, 0x80 ;  /* 0x0042000000007b1d */ /* 0x000fe20000010000 */
[----:B------:R-:W-:Y:S01]  /*af00*/  ISETP.NE.AND P2, PT, R190, RZ, PT ;  /* 0x000000ffbe00720c */ /* 0x000fe20003f45270 */
[----:B------:R-:W-:Y:S01]  /*af10*/  IMAD.IADD R20, R75, 0x1, R147 ;  /* 0x000000014b147824 */ /* 0x000fe200078e0293 */
[----:B------:R-:W-:Y:S01]  /*af20*/  ISETP.NE.AND P0, PT, R191, 0x2, PT ;  /* 0x00000002bf00780c */ /* 0x000fe20003f05270 */
[----:B------:R-:W-:Y:S01]  /*af30*/  IMAD.IADD R21, R77, 0x1, R170 ;  /* 0x000000014d157824 */ /* 0x000fe200078e02aa */
[----:B------:R-:W-:Y:S02]  /*af40*/  ISETP.NE.AND P1, PT, R76, 0x2, PT ;  /* 0x000000024c00780c */ /* 0x000fe40003f25270 */
[----:B------:R-:W-:Y:S02]  /*af50*/  SEL R3, RZ, 0x1, P0 ;  /* 0x00000001ff037807 */ /* 0x000fe40000000000 */
[----:B------:R-:W-:Y:S02]  /*af60*/  SEL R0, RZ, 0x1, P1 ;  /* 0x00000001ff007807 */ /* 0x000fe40000800000 */
[----:B------:R-:W-:Y:S02]  /*af70*/  LOP3.LUT R182, R182, R3, RZ, 0x3c, !PT ;  /* 0x00000003b6b67212 */ /* 0x000fe400078e3cff */
[----:B------:R-:W-:Y:S02]  /*af80*/  LOP3.LUT R183, R183, R0, RZ, 0x3c, !PT ;  /* 0x00000000b7b77212 */ /* 0x000fe400078e3cff */
[----:B------:R-:W-:Y:S02]  /*af90*/  @P2 R2UR UR36, R179 ;  /* 0x00000000b32422ca */ /* 0x000fe400000e0000 */
[----:B------:R-:W-:Y:S02]  /*afa0*/  SEL R191, R191, RZ, P0 ;  /* 0x000000ffbfbf7207 */ /* 0x000fe40000000000 */
[----:B------:R-:W-:Y:S01]  /*afb0*/  SEL R76, R76, RZ, P1 ;  /* 0x000000ff4c4c7207 */ /* 0x000fe20000800000 */
[----:B------:R-:W-:Y:S10]  /*afc0*/  @P2 BRA `(.L_x_127) ;  /* 0xffffff9800d82947 */ /* 0x000ff4000383ffff */
[----:B------:R-:W-:Y:S05]  /*afd0*/  EXIT ;  /* 0x000000000000794d */ /* 0x000fea0003800000 */
.L_x_19:
[----:B--2---:R2:W1:Y:S02]  /*afe0*/  SYNCS.PHASECHK.TRANS64.TRYWAIT P0, [R3+URZ+0x100], R2 ;  /* 0x00010002030075a7 */ /* 0x00446400080011ff */
[----:B-1----:R-:W-:Y:S05]  /*aff0*/  @!P0 NANOSLEEP.SYNCS 0x989680 ;  /* 0x009896800000895d */ /* 0x002fea0003900000 */
[----:B------:R-:W1:Y:S02]  /*b000*/  @!P0 SYNCS.PHASECHK.TRANS64 P0, [R3+URZ+0x100], R2 ;  /* 0x00010002030085a7 */ /* 0x000e6400080010ff */
[----:B-1----:R-:W-:Y:S05]  /*b010*/  @!P0 BRA `(.L_x_19) ;  /* 0xfffffffc00f08947 */ /* 0x002fea000383ffff */
[----:B------:R-:W-:Y:S05]  /*b020*/  BRA `(.L_x_128) ;  /* 0xffffff64006c7947 */ /* 0x000fea000383ffff */
.L_x_22:
[----:B-1----:R-:W-:-:S07]  /*b030*/  MOV R2, UR33 ;  /* 0x0000002100027c02 */ /* 0x002fce0008000f00 */
.L_x_129:
[----:B-1----:R1:W2:Y:S02]  /*b040*/  SYNCS.PHASECHK.TRANS64.TRYWAIT P0, [R2+URZ+0x30], R5 ;  /* 0x00003005020075a7 */ /* 0x0022a400080011ff */
[----:B--2---:R-:W-:Y:S05]  /*b050*/  @!P0 NANOSLEEP.SYNCS 0x989680 ;  /* 0x009896800000895d */ /* 0x004fea0003900000 */
[----:B------:R-:W2:Y:S02]  /*b060*/  @!P0 SYNCS.PHASECHK.TRANS64 P0, [R2+URZ+0x30], R5 ;  /* 0x00003005020085a7 */ /* 0x000ea400080010ff */
[----:B--2---:R-:W-:Y:S05]  /*b070*/  @!P0 BRA `(.L_x_129) ;  /* 0xfffffffc00f08947 */ /* 0x004fea000383ffff */
[----:B------:R-:W-:Y:S05]  /*b080*/  BRA `(.L_x_21) ;  /* 0xffffff6400bc7947 */ /* 0x000fea000383ffff */
.L_x_28:
[----:B-1----:R-:W-:-:S07]  /*b090*/  MOV R2, UR17 ;  /* 0x0000001100027c02 */ /* 0x002fce0008000f00 */
.L_x_130:
[----:B-1----:R1:W2:Y:S02]  /*b0a0*/  SYNCS.PHASECHK.TRANS64.TRYWAIT P0, [R2+URZ+0x30], R5 ;  /* 0x00003005020075a7 */ /* 0x0022a400080011ff */
[----:B--2---:R-:W-:Y:S05]  /*b0b0*/  @!P0 NANOSLEEP.SYNCS 0x989680 ;  /* 0x009896800000895d */ /* 0x004fea0003900000 */
[----:B------:R-:W2:Y:S02]  /*b0c0*/  @!P0 SYNCS.PHASECHK.TRANS64 P0, [R2+URZ+0x30], R5 ;  /* 0x00003005020085a7 */ /* 0x000ea400080010ff */
[----:B--2---:R-:W-:Y:S05]  /*b0d0*/  @!P0 BRA `(.L_x_130) ;  /* 0xfffffffc00f08947 */ /* 0x004fea000383ffff */
[----:B------:R-:W-:Y:S05]  /*b0e0*/  BRA `(.L_x_27) ;  /* 0xffffff6800647947 */ /* 0x000fea000383ffff */
.L_x_32:
[----:B-1----:R1:W2:Y:S02]  /*b0f0*/  SYNCS.PHASECHK.TRANS64.TRYWAIT P0, [R2+URZ+0xb0], R3 ;  /* 0x0000b003020075a7 */ /* 0x0022a400080011ff */
[----:B--2---:R-:W-:Y:S05]  /*b100*/  @!P0 NANOSLEEP.SYNCS 0x989680 ;  /* 0x009896800000895d */ /* 0x004fea0003900000 */
[----:B------:R-:W2:Y:S02]  /*b110*/  @!P0 SYNCS.PHASECHK.TRANS64 P0, [R2+URZ+0xb0], R3 ;  /* 0x0000b003020085a7 */ /* 0x000ea400080010ff */
[----:B--2---:R-:W-:Y:S05]  /*b120*/  @!P0 BRA `(.L_x_32) ;  /* 0xfffffffc00f08947 */ /* 0x004fea000383ffff */
[----:B------:R-:W-:Y:S05]  /*b130*/  BRA `(.L_x_131) ;  /* 0xffffff6800f47947 */ /* 0x000fea000383ffff */
.L_x_36:
[----:B----4-:R-:W-:-:S07]  /*b140*/  MOV R0, UR5 ;  /* 0x0000000500007c02 */ /* 0x010fce0008000f00 */
.L_x_132:
[----:B-1----:R1:W2:Y:S02]  /*b150*/  SYNCS.PHASECHK.TRANS64.TRYWAIT P0, [R0+URZ], R3 ;  /* 0x00000003000075a7 */ /* 0x0022a400080011ff */
[----:B--2---:R-:W-:Y:S05]  /*b160*/  @!P0 NANOSLEEP.SYNCS 0x989680 ;  /* 0x009896800000895d */ /* 0x004fea0003900000 */
[----:B------:R-:W2:Y:S02]  /*b170*/  @!P0 SYNCS.PHASECHK.TRANS64 P0, [R0+URZ], R3 ;  /* 0x00000003000085a7 */ /* 0x000ea400080010ff */
[----:B--2---:R-:W-:Y:S05]  /*b180*/  @!P0 BRA `(.L_x_132) ;  /* 0xfffffffc00f08947 */ /* 0x004fea000383ffff */
[----:B------:R-:W-:Y:S05]  /*b190*/  BRA `(.L_x_133) ;  /* 0xffffff7000647947 */ /* 0x000fea000383ffff */
.L_x_37:
[----:B----4-:R-:W-:-:S07]  /*b1a0*/  MOV R0, UR5 ;  /* 0x0000000500007c02 */ /* 0x010fce0008000f00 */
.L_x_134:
[----:B-1----:R1:W2:Y:S02]  /*b1b0*/  SYNCS.PHASECHK.TRANS64.TRYWAIT P0, [R0+URZ], R3 ;  /* 0x00000003000075a7 */ /* 0x0022a400080011ff */
[----:B--2---:R-:W-:Y:S05]  /*b1c0*/  @!P0 NANOSLEEP.SYNCS 0x989680 ;  /* 0x009896800000895d */ /* 0x004fea0003900000 */
[----:B------:R-:W2:Y:S02]  /*b1d0*/  @!P0 SYNCS.PHASECHK.TRANS64 P0, [R0+URZ], R3 ;  /* 0x00000003000085a7 */ /* 0x000ea400080010ff */
[----:B--2---:R-:W-:Y:S05]  /*b1e0*/  @!P0 BRA `(.L_x_134) ;  /* 0xfffffffc00f08947 */ /* 0x004fea000383ffff */
[----:B------:R-:W-:Y:S05]  /*b1f0*/  BRA `(.L_x_135) ;  /* 0xffffff7000707947 */ /* 0x000fea000383ffff */
.L_x_38:
[----:B----4-:R-:W-:-:S07]  /*b200*/  MOV R0, UR5 ;  /* 0x0000000500007c02 */ /* 0x010fce0008000f00 */
.L_x_136:
[----:B-1----:R1:W2:Y:S02]  /*b210*/  SYNCS.PHASECHK.TRANS64.TRYWAIT P0, [R0+URZ], R3 ;  /* 0x00000003000075a7 */ /* 0x0022a400080011ff */
[----:B--2---:R-:W-:Y:S05]  /*b220*/  @!P0 NANOSLEEP.SYNCS 0x989680 ;  /* 0x009896800000895d */ /* 0x004fea0003900000 */
[----:B------:R-:W2:Y:S02]  /*b230*/  @!P0 SYNCS.PHASECHK.TRANS64 P0, [R0+URZ], R3 ;  /* 0x00000003000085a7 */ /* 0x000ea400080010ff */
[----:B--2---:R-:W-:Y:S05]  /*b240*/  @!P0 BRA `(.L_x_136) ;  /* 0xfffffffc00f08947 */ /* 0x004fea000383ffff */
[----:B------:R-:W-:Y:S05]  /*b250*/  BRA `(.L_x_137) ;  /* 0xffffff70007c7947 */ /* 0x000fea000383ffff */
.L_x_39:
[----:B----4-:R-:W-:-:S07]  /*b260*/  MOV R0, UR5 ;  /* 0x0000000500007c02 */ /* 0x010fce0008000f00 */
.L_x_138:
[----:B-1----:R1:W2:Y:S02]  /*b270*/  SYNCS.PHASECHK.TRANS64.TRYWAIT P0, [R0+URZ], R3 ;  /* 0x00000003000075a7 */ /* 0x0022a400080011ff */
[----:B--2---:R-:W-:Y:S05]  /*b280*/  @!P0 NANOSLEEP.SYNCS 0x989680 ;  /* 0x009896800000895d */ /* 0x004fea0003900000 */
[----:B------:R-:W2:Y:S02]  /*b290*/  @!P0 SYNCS.PHASECHK.TRANS64 P0, [R0+URZ], R3 ;  /* 0x00000003000085a7 */ /* 0x000ea400080010ff */
[----:B--2---:R-:W-:Y:S05]  /*b2a0*/  @!P0 BRA `(.L_x_138) ;  /* 0xfffffffc00f08947 */ /* 0x004fea000383ffff */
[----:B------:R-:W-:Y:S05]  /*b2b0*/  BRA `(.L_x_139) ;  /* 0xffffff7000887947 */ /* 0x000fea000383ffff */
.L_x_40:
[----:B----4-:R-:W-:-:S07]  /*b2c0*/  MOV R0, UR5 ;  /* 0x0000000500007c02 */ /* 0x010fce0008000f00 */
.L_x_140:
[----:B-1----:R1:W2:Y:S02]  /*b2d0*/  SYNCS.PHASECHK.TRANS64.TRYWAIT P0, [R0+URZ], R3 ;  /* 0x00000003000075a7 */ /* 0x0022a400080011ff */
[----:B--2---:R-:W-:Y:S05]  /*b2e0*/  @!P0 NANOSLEEP.SYNCS 0x989680 ;  /* 0x009896800000895d */ /* 0x004fea0003900000 */
[----:B------:R-:W2:Y:S02]  /*b2f0*/  @!P0 SYNCS.PHASECHK.TRANS64 P0, [R0+URZ], R3 ;  /* 0x00000003000085a7 */ /* 0x000ea400080010ff */
[----:B--2---:R-:W-:Y:S05]  /*b300*/  @!P0 BRA `(.L_x_140) ;  /* 0xfffffffc00f08947 */ /* 0x004fea000383ffff */
[----:B------:R-:W-:Y:S05]  /*b310*/  BRA `(.L_x_141) ;  /* 0xffffff7000947947 */ /* 0x000fea000383ffff */
.L_x_43:
[----:B-1----:R1:W2:Y:S02]  /*b320*/  SYNCS.PHASECHK.TRANS64.TRYWAIT P0, [R0+URZ+0xf0], R5 ;  /* 0x0000f005000075a7 */ /* 0x0022a400080011ff */
[----:B--2---:R-:W-:Y:S05]  /*b330*/  @!P0 NANOSLEEP.SYNCS 0x989680 ;  /* 0x009896800000895d */ /* 0x004fea0003900000 */
[----:B------:R-:W2:Y:S02]  /*b340*/  @!P0 SYNCS.PHASECHK.TRANS64 P0, [R0+URZ+0xf0], R5 ;  /* 0x0000f005000085a7 */ /* 0x000ea400080010ff */
[----:B--2---:R-:W-:Y:S05]  /*b350*/  @!P0 BRA `(.L_x_43) ;  /* 0xfffffffc00f08947 */ /* 0x004fea000383ffff */
[----:B------:R-:W-:Y:S05]  /*b360*/  BRA `(.L_x_142) ;  /* 0xffffff7000f07947 */ /* 0x000fea000383ffff */
.L_x_44:
[----:B------:R-:W-:-:S07]  /*b370*/  MOV R0, UR5 ;  /* 0x0000000500007c02 */ /* 0x000fce0008000f00 */
.L_x_143:
[----:B-1----:R1:W2:Y:S02]  /*b380*/  SYNCS.PHASECHK.TRANS64.TRYWAIT P0, [R0+URZ+0xc0], R5 ;  /* 0x0000c005000075a7 */ /* 0x0022a400080011ff */
[----:B--2---:R-:W-:Y:S05]  /*b390*/  @!P0 NANOSLEEP.SYNCS 0x989680 ;  /* 0x009896800000895d */ /* 0x004fea0003900000 */
[----:B------:R-:W2:Y:S02]  /*b3a0*/  @!P0 SYNCS.PHASECHK.TRANS64 P0, [R0+URZ+0xc0], R5 ;  /* 0x0000c005000085a7 */ /* 0x000ea400080010ff */
[----:B--2---:R-:W-:Y:S05]  /*b3b0*/  @!P0 BRA `(.L_x_143) ;  /* 0xfffffffc00f08947 */ /* 0x004fea000383ffff */
[----:B------:R-:W-:Y:S05]  /*b3c0*/  BRA `(.L_x_144) ;  /* 0xffffff7400007947 */ /* 0x000fea000383ffff */
.L_x_45:
[----:B-1----:R1:W2:Y:S02]  /*b3d0*/  SYNCS.PHASECHK.TRANS64.TRYWAIT P1, [R0+URZ+0xb0], R5 ;  /* 0x0000b005000075a7 */ /* 0x0022a400080211ff */
[----:B--2---:R-:W-:Y:S05]  /*b3e0*/  @!P1 NANOSLEEP.SYNCS 0x989680 ;  /* 0x009896800000995d */ /* 0x004fea0003900000 */
[----:B------:R-:W2:Y:S02]  /*b3f0*/  @!P1 SYNCS.PHASECHK.TRANS64 P1, [R0+URZ+0xb0], R5 ;  /* 0x0000b005000095a7 */ /* 0x000ea400080210ff */
[----:B--2---:R-:W-:Y:S05]  /*b400*/  @!P1 BRA `(.L_x_45) ;  /* 0xfffffffc00f09947 */ /* 0x004fea000383ffff */
[----:B------:R-:W-:Y:S05]  /*b410*/  BRA `(.L_x_145) ;  /* 0xffffff7400307947 */ /* 0x000fea000383ffff */
.L_x_48:
[----:B------:R-:W-:-:S07]  /*b420*/  MOV R0, UR5 ;  /* 0x0000000500007c02 */ /* 0x000fce0008000f00 */
.L_x_146:
[----:B-1----:R1:W2:Y:S02]  /*b430*/  SYNCS.PHASECHK.TRANS64.TRYWAIT P0, [R0+URZ+0xc0], R3 ;  /* 0x0000c003000075a7 */ /* 0x0022a400080011ff */
[----:B--2---:R-:W-:Y:S05]  /*b440*/  @!P0 NANOSLEEP.SYNCS 0x989680 ;  /* 0x009896800000895d */ /* 0x004fea0003900000 */
[----:B------:R-:W2:Y:S02]  /*b450*/  @!P0 SYNCS.PHASECHK.TRANS64 P0, [R0+URZ+0xc0], R3 ;  /* 0x0000c003000085a7 */ /* 0x000ea400080010ff */
[----:B--2---:R-:W-:Y:S05]  /*b460*/  @!P0 BRA `(.L_x_146) ;  /* 0xfffffffc00f08947 */ /* 0x004fea000383ffff */
[----:B------:R-:W-:Y:S05]  /*b470*/  BRA `(.L_x_47) ;  /* 0xffffff7400847947 */ /* 0x000fea000383ffff */
.L_x_55:
[----:B-1----:R1:W2:Y:S02]  /*b480*/  SYNCS.PHASECHK.TRANS64.TRYWAIT P1, [R0+URZ+0xb0], R5 ;  /* 0x0000b005000075a7 */ /* 0x0022a400080211ff */
[----:B--2---:R-:W-:Y:S05]  /*b490*/  @!P1 NANOSLEEP.SYNCS 0x989680 ;  /* 0x009896800000995d */ /* 0x004fea0003900000 */
[----:B------:R-:W2:Y:S02]  /*b4a0*/  @!P1 SYNCS.PHASECHK.TRANS64 P1, [R0+URZ+0xb0], R5 ;  /* 0x0000b005000095a7 */ /* 0x000ea400080210ff */
[----:B--2---:R-:W-:Y:S05]  /*b4b0*/  @!P1 BRA `(.L_x_55) ;  /* 0xfffffffc00f09947 */ /* 0x004fea000383ffff */
[----:B------:R-:W-:Y:S05]  /*b4c0*/  BRA `(.L_x_147) ;  /* 0xffffff7800dc7947 */ /* 0x000fea000383ffff */
.L_x_56:
[----:B------:R-:W-:-:S07]  /*b4d0*/  MOV R3, UR9 ;  /* 0x0000000900037c02 */ /* 0x000fce0008000f00 */
.L_x_148:
[----:B-1----:R1:W2:Y:S02]  /*b4e0*/  SYNCS.PHASECHK.TRANS64.TRYWAIT P0, [R3+URZ+0xe0], R0 ;  /* 0x0000e000030075a7 */ /* 0x0022a400080011ff */
[----:B--2---:R-:W-:Y:S05]  /*b4f0*/  @!P0 NANOSLEEP.SYNCS 0x989680 ;  /* 0x009896800000895d */ /* 0x004fea0003900000 */
[----:B------:R-:W2:Y:S02]  /*b500*/  @!P0 SYNCS.PHASECHK.TRANS64 P0, [R3+URZ+0xe0], R0 ;  /* 0x0000e000030085a7 */ /* 0x000ea400080010ff */
[----:B--2---:R-:W-:Y:S05]  /*b510*/  @!P0 BRA `(.L_x_148) ;  /* 0xfffffffc00f08947 */ /* 0x004fea000383ffff */
[----:B------:R-:W-:Y:S05]  /*b520*/  BRA `(.L_x_149) ;  /* 0xffffff7c00107947 */ /* 0x000fea000383ffff */
.L_x_59:
[----:B------:R-:W-:Y:S07]  /*b530*/  MOV R0, UR7 ;  /* 0x0000000700007c02 */ /* 0x000fee0008000f00 */
.L_x_150:
[----:B-1----:R1:W2:Y:S02]  /*b540*/  SYNCS.PHASECHK.TRANS64.TRYWAIT P0, [R0+URZ], R3 ;  /* 0x00000003000075a7 */ /* 0x0022a400080011ff */
[----:B--2---:R-:W-:Y:S05]  /*b550*/  @!P0 NANOSLEEP.SYNCS 0x989680 ;  /* 0x009896800000895d */ /* 0x004fea0003900000 */
[----:B------:R-:W2:Y:S02]  /*b560*/  @!P0 SYNCS.PHASECHK.TRANS64 P0, [R0+URZ], R3 ;  /* 0x00000003000085a7 */ /* 0x000ea400080010ff */
[----:B--2---:R-:W-:Y:S05]  /*b570*/  @!P0 BRA `(.L_x_150) ;  /* 0xfffffffc00f08947 */ /* 0x004fea000383ffff */
[----:B------:R-:W-:Y:S05]  /*b580*/  BRA `(.L_x_58) ;  /* 0xffffff7c00307947 */ /* 0x000fea000383ffff */
.L_x_62:
[----:B------:R-:W-:-:S07]  /*b590*/  MOV R0, UR5 ;  /* 0x0000000500007c02 */ /* 0x000fce0008000f00 */
.L_x_151:
[----:B--2---:R2:W3:Y:S02]  /*b5a0*/  SYNCS.PHASECHK.TRANS64.TRYWAIT P0, [R0+URZ], R3 ;  /* 0x00000003000075a7 */ /* 0x0044e400080011ff */
[----:B---3--:R-:W-:Y:S05]  /*b5b0*/  @!P0 NANOSLEEP.SYNCS 0x989680 ;  /* 0x009896800000895d */ /* 0x008fea0003900000 */
[----:B------:R-:W3:Y:S02]  /*b5c0*/  @!P0 SYNCS.PHASECHK.TRANS64 P0, [R0+URZ], R3 ;  /* 0x00000003000085a7 */ /* 0x000ee400080010ff */
[----:B---3--:R-:W-:Y:S05]  /*b5d0*/  @!P0 BRA `(.L_x_151) ;  /* 0xfffffffc00f08947 */ /* 0x008fea000383ffff */
[----:B------:R-:W-:Y:S05]  /*b5e0*/  BRA `(.L_x_152) ;  /* 0xffffff7c00d07947 */ /* 0x000fea000383ffff */
.L_x_63:
[----:B------:R-:W-:-:S07]  /*b5f0*/  MOV R0, UR7 ;  /* 0x0000000700007c02 */ /* 0x000fce0008000f00 */
.L_x_153:
[----:B--2---:R2:W3:Y:S02]  /*b600*/  SYNCS.PHASECHK.TRANS64.TRYWAIT P0, [R0+URZ], R3 ;  /* 0x00000003000075a7 */ /* 0x0044e400080011ff */
[----:B---3--:R-:W-:Y:S05]  /*b610*/  @!P0 NANOSLEEP.SYNCS 0x989680 ;  /* 0x009896800000895d */ /* 0x008fea0003900000 */
[----:B------:R-:W3:Y:S02]  /*b620*/  @!P0 SYNCS.PHASECHK.TRANS64 P0, [R0+URZ], R3 ;  /* 0x00000003000085a7 */ /* 0x000ee400080010ff */
[----:B---3--:R-:W-:Y:S05]  /*b630*/  @!P0 BRA `(.L_x_153) ;  /* 0xfffffffc00f08947 */ /* 0x008fea000383ffff */
[----:B------:R-:W-:Y:S05]  /*b640*/  BRA `(.L_x_154) ;  /* 0xffffff7c00dc7947 */ /* 0x000fea000383ffff */
.L_x_68:
[----:B--2---:R2:W3:Y:S02]  /*b650*/  SYNCS.PHASECHK.TRANS64.TRYWAIT P0, [R0+URZ+0xb0], R3 ;  /* 0x0000b003000075a7 */ /* 0x0044e400080011ff */
[----:B---3--:R-:W-:Y:S05]  /*b660*/  @!P0 NANOSLEEP.SYNCS 0x989680 ;  /* 0x009896800000895d */ /* 0x008fea0003900000 */
[----:B------:R-:W3:Y:S02]  /*b670*/  @!P0 SYNCS.PHASECHK.TRANS64 P0, [R0+URZ+0xb0], R3 ;  /* 0x0000b003000085a7 */ /* 0x000ee400080010ff */
[----:B---3--:R-:W-:Y:S05]  /*b680*/  @!P0 BRA `(.L_x_68) ;  /* 0xfffffffc00f08947 */ /* 0x008fea000383ffff */
[----:B------:R-:W-:Y:S05]  /*b690*/  BRA `(.L_x_155) ;  /* 0xffffff8000e87947 */ /* 0x000fea000383ffff */
.L_x_71:
[----:B------:R-:W-:Y:S07]  /*b6a0*/  MOV R0, UR7 ;  /* 0x0000000700007c02 */ /* 0x000fee0008000f00 */
.L_x_156:
[----:B--2---:R2:W3:Y:S02]  /*b6b0*/  SYNCS.PHASECHK.TRANS64.TRYWAIT P0, [R0+URZ+0xa8], R3 ;  /* 0x0000a803000075a7 */ /* 0x0044e400080011ff */
[----:B---3--:R-:W-:Y:S05]  /*b6c0*/  @!P0 NANOSLEEP.SYNCS 0x989680 ;  /* 0x009896800000895d */ /* 0x008fea0003900000 */
[----:B------:R-:W3:Y:S02]  /*b6d0*/  @!P0 SYNCS.PHASECHK.TRANS64 P0, [R0+URZ+0xa8], R3 ;  /* 0x0000a803000085a7 */ /* 0x000ee400080010ff */
[----:B---3--:R-:W-:Y:S05]  /*b6e0*/  @!P0 BRA `(.L_x_156) ;  /* 0xfffffffc00f08947 */ /* 0x008fea000383ffff */
[----:B------:R-:W-:Y:S05]  /*b6f0*/  BRA `(.L_x_70) ;  /* 0xffffff8400c87947 */ /* 0x000fea000383ffff */
.L_x_74:
[----:B------:R-:W-:Y:S07]  /*b700*/  MOV R3, UR7 ;  /* 0x0000000700037c02 */ /* 0x000fee0008000f00 */
.L_x_157:
[----:B-1----:R1:W2:Y:S02]  /*b710*/  SYNCS.PHASECHK.TRANS64.TRYWAIT P0, [R3+URZ+0x80], R12 ;  /* 0x0000800c030075a7 */ /* 0x0022a400080011ff */
[----:B--2---:R-:W-:Y:S05]  /*b720*/  @!P0 NANOSLEEP.SYNCS 0x989680 ;  /* 0x009896800000895d */ /* 0x004fea0003900000 */
[----:B------:R-:W2:Y:S02]  /*b730*/  @!P0 SYNCS.PHASECHK.TRANS64 P0, [R3+URZ+0x80], R12 ;  /* 0x0000800c030085a7 */ /* 0x000ea400080010ff */
[----:B--2---:R-:W-:Y:S05]  /*b740*/  @!P0 BRA `(.L_x_157) ;  /* 0xfffffffc00f08947 */ /* 0x004fea000383ffff */
[----:B------:R-:W-:Y:S05]  /*b750*/  BRA `(.L_x_158) ;  /* 0xffffff8800407947 */ /* 0x000fea000383ffff */
.L_x_75:
[----:B-1----:R-:W-:Y:S07]  /*b760*/  MOV R3, UR7 ;  /* 0x0000000700037c02 */ /* 0x002fee0008000f00 */
.L_x_159:
[----:B-1----:R1:W2:Y:S02]  /*b770*/  SYNCS.PHASECHK.TRANS64.TRYWAIT P0, [R3+URZ+0x88], R12 ;  /* 0x0000880c030075a7 */ /* 0x0022a400080011ff */
[----:B--2---:R-:W-:Y:S05]  /*b780*/  @!P0 NANOSLEEP.SYNCS 0x989680 ;  /* 0x009896800000895d */ /* 0x004fea0003900000 */
[----:B------:R-:W2:Y:S02]  /*b790*/  @!P0 SYNCS.PHASECHK.TRANS64 P0, [R3+URZ+0x88], R12 ;  /* 0x0000880c030085a7 */ /* 0x000ea400080010ff */
[----:B--2---:R-:W-:Y:S05]  /*b7a0*/  @!P0 BRA `(.L_x_159) ;  /* 0xfffffffc00f08947 */ /* 0x004fea000383ffff */
[----:B------:R-:W-:Y:S05]  /*b7b0*/  BRA `(.L_x_160) ;  /* 0xffffff88007c7947 */ /* 0x000fea000383ffff */
.L_x_76:
[----:B-1----:R-:W-:Y:S07]  /*b7c0*/  MOV R3, UR7 ;  /* 0x0000000700037c02 */ /* 0x002fee0008000f00 */
.L_x_161:
[----:B-1----:R1:W2:Y:S02]  /*b7d0*/  SYNCS.PHASECHK.TRANS64.TRYWAIT P0, [R3+URZ+0x90], R12 ;  /* 0x0000900c030075a7 */ /* 0x0022a400080011ff */
[----:B--2---:R-:W-:Y:S05]  /*b7e0*/  @!P0 NANOSLEEP.SYNCS 0x989680 ;  /* 0x009896800000895d */ /* 0x004fea0003900000 */
[----:B------:R-:W2:Y:S02]  /*b7f0*/  @!P0 SYNCS.PHASECHK.TRANS64 P0, [R3+URZ+0x90], R12 ;  /* 0x0000900c030085a7 */ /* 0x000ea400080010ff */
[----:B--2---:R-:W-:Y:S05]  /*b800*/  @!P0 BRA `(.L_x_161) ;  /* 0xfffffffc00f08947 */ /* 0x004fea000383ffff */
[----:B------:R-:W-:Y:S05]  /*b810*/  BRA `(.L_x_162) ;  /* 0xffffff8800c47947 */ /* 0x000fea000383ffff */
.L_x_77:
[----:B------:R-:W-:Y:S07]  /*b820*/  MOV R3, UR7 ;  /* 0x0000000700037c02 */ /* 0x000fee0008000f00 */
.L_x_163:
[----:B-1----:R1:W2:Y:S02]  /*b830*/  SYNCS.PHASECHK.TRANS64.TRYWAIT P0, [R3+URZ+0x98], R12 ;  /* 0x0000980c030075a7 */ /* 0x0022a400080011ff */
[----:B--2---:R-:W-:Y:S05]  /*b840*/  @!P0 NANOSLEEP.SYNCS 0x989680 ;  /* 0x009896800000895d */ /* 0x004fea0003900000 */
[----:B------:R-:W2:Y:S02]  /*b850*/  @!P0 SYNCS.PHASECHK.TRANS64 P0, [R3+URZ+0x98], R12 ;  /* 0x0000980c030085a7 */ /* 0x000ea400080010ff */
[----:B--2---:R-:W-:Y:S05]  /*b860*/  @!P0 BRA `(.L_x_163) ;  /* 0xfffffffc00f08947 */ /* 0x004fea000383ffff */
[----:B------:R-:W-:Y:S05]  /*b870*/  BRA `(.L_x_164) ;  /* 0xffffff8c004c7947 */ /* 0x000fea000383ffff */
.L_x_79:
[----:B------:R-:W-:-:S07]  /*b880*/  MOV R0, UR7 ;  /* 0x0000000700007c02 */ /* 0x000fce0008000f00 */
.L_x_165:
[----:B-1----:R1:W3:Y:S02]  /*b890*/  SYNCS.PHASECHK.TRANS64.TRYWAIT P0, [R0+URZ+0x80], R3 ;  /* 0x00008003000075a7 */ /* 0x0022e400080011ff */
[----:B---3--:R-:W-:Y:S05]  /*b8a0*/  @!P0 NANOSLEEP.SYNCS 0x989680 ;  /* 0x009896800000895d */ /* 0x008fea0003900000 */
[----:B------:R-:W3:Y:S02]  /*b8b0*/  @!P0 SYNCS.PHASECHK.TRANS64 P0, [R0+URZ+0x80], R3 ;  /* 0x00008003000085a7 */ /* 0x000ee400080010ff */
[----:B---3--:R-:W-:Y:S05]  /*b8c0*/  @!P0 BRA `(.L_x_165) ;  /* 0xfffffffc00f08947 */ /* 0x008fea000383ffff */
[----:B------:R-:W-:Y:S05]  /*b8d0*/  BRA `(.L_x_166) ;  /* 0xffffff8c00bc7947 */ /* 0x000fea000383ffff */
.L_x_80:
[----:B-1----:R-:W-:-:S07]  /*b8e0*/  MOV R0, UR7 ;  /* 0x0000000700007c02 */ /* 0x002fce0008000f00 */
.L_x_167:
[----:B-1----:R1:W3:Y:S02]  /*b8f0*/  SYNCS.PHASECHK.TRANS64.TRYWAIT P0, [R0+URZ+0x88], R3 ;  /* 0x00008803000075a7 */ /* 0x0022e400080011ff */
[----:B---3--:R-:W-:Y:S05]  /*b900*/  @!P0 NANOSLEEP.SYNCS 0x989680 ;  /* 0x009896800000895d */ /* 0x008fea0003900000 */
[----:B------:R-:W3:Y:S02]  /*b910*/  @!P0 SYNCS.PHASECHK.TRANS64 P0, [R0+URZ+0x88], R3 ;  /* 0x00008803000085a7 */ /* 0x000ee400080010ff */
[----:B---3--:R-:W-:Y:S05]  /*b920*/  @!P0 BRA `(.L_x_167) ;  /* 0xfffffffc00f08947 */ /* 0x008fea000383ffff */
[----:B------:R-:W-:Y:S05]  /*b930*/  BRA `(.L_x_168) ;  /* 0xffffff8c00ac7947 */ /* 0x000fea000383ffff */
.L_x_81:
[----:B-1----:R-:W-:-:S07]  /*b940*/  MOV R0, UR7 ;  /* 0x0000000700007c02 */ /* 0x002fce0008000f00 */
.L_x_169:
[----:B-1----:R1:W3:Y:S02]  /*b950*/  SYNCS.PHASECHK.TRANS64.TRYWAIT P0, [R0+URZ+0x90], R3 ;  /* 0x00009003000075a7 */ /* 0x0022e400080011ff */
[----:B---3--:R-:W-:Y:S05]  /*b960*/  @!P0 NANOSLEEP.SYNCS 0x989680 ;  /* 0x009896800000895d */ /* 0x008fea0003900000 */
[----:B------:R-:W3:Y:S02]  /*b970*/  @!P0 SYNCS.PHASECHK.TRANS64 P0, [R0+URZ+0x90], R3 ;  /* 0x00009003000085a7 */ /* 0x000ee400080010ff */
[----:B---3--:R-:W-:Y:S05]  /*b980*/  @!P0 BRA `(.L_x_169) ;  /* 0xfffffffc00f08947 */ /* 0x008fea000383ffff */
[----:B------:R-:W-:Y:S05]  /*b990*/  BRA `(.L_x_170) ;  /* 0xffffff8c009c7947 */ /* 0x000fea000383ffff */
.L_x_83:
[----:B--2---:R2:W4:Y:S02]  /*b9a0*/  SYNCS.PHASECHK.TRANS64.TRYWAIT P0, [R0+URZ+0xb0], R3 ;  /* 0x0000b003000075a7 */ /* 0x00452400080011ff */
[----:B----4-:R-:W-:Y:S05]  /*b9b0*/  @!P0 NANOSLEEP.SYNCS 0x989680 ;  /* 0x009896800000895d */ /* 0x010fea0003900000 */
[----:B------:R-:W4:Y:S02]  /*b9c0*/  @!P0 SYNCS.PHASECHK.TRANS64 P0, [R0+URZ+0xb0], R3 ;  /* 0x0000b003000085a7 */ /* 0x000f2400080010ff */
[----:B----4-:R-:W-:Y:S05]  /*b9d0*/  @!P0 BRA `(.L_x_83) ;  /* 0xfffffffc00f08947 */ /* 0x010fea000383ffff */
[----:B------:R-:W-:Y:S05]  /*b9e0*/  BRA `(.L_x_171) ;  /* 0xffffff9000647947 */ /* 0x000fea000383ffff */
.L_x_94:
[----:B-1----:R1:W3:Y:S02]  /*b9f0*/  SYNCS.PHASECHK.TRANS64.TRYWAIT P1, [R3+URZ+0x60], R0 ;  /* 0x00006000030075a7 */ /* 0x0022e400080211ff */
[----:B---3--:R-:W-:Y:S05]  /*ba00*/  @!P1 NANOSLEEP.SYNCS 0x989680 ;  /* 0x009896800000995d */ /* 0x008fea0003900000 */
[----:B------:R-:W3:Y:S02]  /*ba10*/  @!P1 SYNCS.PHASECHK.TRANS64 P1, [R3+URZ+0x60], R0 ;  /* 0x00006000030095a7 */ /* 0x000ee400080210ff */
[----:B---3--:R-:W-:Y:S05]  /*ba20*/  @!P1 BRA `(.L_x_94) ;  /* 0xfffffffc00f09947 */ /* 0x008fea000383ffff */
[----:B------:R-:W-:Y:S05]  /*ba30*/  BRA `(.L_x_93) ;  /* 0xffffff9c00887947 */ /* 0x000fea000383ffff */
.L_x_96:
[----:B-1----:R1:W4:Y:S02]  /*ba40*/  SYNCS.PHASECHK.TRANS64.TRYWAIT P0, [R193+URZ+0xd0], R2 ;  /* 0x0000d002c10075a7 */ /* 0x00232400080011ff */
[----:B----4-:R-:W-:Y:S05]  /*ba50*/  @!P0 NANOSLEEP.SYNCS 0x989680 ;  /* 0x009896800000895d */ /* 0x010fea0003900000 */
[----:B------:R-:W4:Y:S02]  /*ba60*/  @!P0 SYNCS.PHASECHK.TRANS64 P0, [R193+URZ+0xd0], R2 ;  /* 0x0000d002c10085a7 */ /* 0x000f2400080010ff */
[----:B----4-:R-:W-:Y:S05]  /*ba70*/  @!P0 BRA `(.L_x_96) ;  /* 0xfffffffc00f08947 */ /* 0x010fea000383ffff */
[----:B------:R-:W-:Y:S05]  /*ba80*/  BRA `(.L_x_95) ;  /* 0xffffff9c00e47947 */ /* 0x000fea000383ffff */
.L_x_105:
[----:B--2---:R2:W3:Y:S02]  /*ba90*/  SYNCS.PHASECHK.TRANS64.TRYWAIT P0, [R204+URZ+0x60], R3 ;  /* 0x00006003cc0075a7 */ /* 0x0044e400080011ff */
[----:B---3--:R-:W-:Y:S05]  /*baa0*/  @!P0 NANOSLEEP.SYNCS 0x989680 ;  /* 0x009896800000895d */ /* 0x008fea0003900000 */
[----:B------:R-:W3:Y:S02]  /*bab0*/  @!P0 SYNCS.PHASECHK.TRANS64 P0, [R204+URZ+0x60], R3 ;  /* 0x00006003cc0085a7 */ /* 0x000ee400080010ff */
[----:B---3--:R-:W-:Y:S05]  /*bac0*/  @!P0 BRA `(.L_x_105) ;  /* 0xfffffffc00f08947 */ /* 0x008fea000383ffff */
[----:B------:R-:W-:Y:S05]  /*bad0*/  BRA `(.L_x_104) ;  /* 0xffffffb000f07947 */ /* 0x000fea000383ffff */
.L_x_114:
[----:B--2---:R2:W3:Y:S02]  /*bae0*/  SYNCS.PHASECHK.TRANS64.TRYWAIT P0, [R0+URZ+0x60], R5 ;  /* 0x00006005000075a7 */ /* 0x0044e400080011ff */
[----:B---3--:R-:W-:Y:S05]  /*baf0*/  @!P0 NANOSLEEP.SYNCS 0x989680 ;  /* 0x009896800000895d */ /* 0x008fea0003900000 */
[----:B------:R-:W3:Y:S02]  /*bb00*/  @!P0 SYNCS.PHASECHK.TRANS64 P0, [R0+URZ+0x60], R5 ;  /* 0x00006005000085a7 */ /* 0x000ee400080010ff */
[----:B---3--:R-:W-:Y:S05]  /*bb10*/  @!P0 BRA `(.L_x_114) ;  /* 0xfffffffc00f08947 */ /* 0x008fea000383ffff */
[----:B------:R-:W-:Y:S05]  /*bb20*/  BRA `(.L_x_113) ;  /* 0xffffffc800487947 */ /* 0x000fea000383ffff */
.L_x_123:
[----:B--2---:R2:W3:Y:S02]  /*bb30*/  SYNCS.PHASECHK.TRANS64.TRYWAIT P0, [R0+URZ+0x60], R3 ;  /* 0x00006003000075a7 */ /* 0x0044e400080011ff */
[----:B---3--:R-:W-:Y:S05]  /*bb40*/  @!P0 NANOSLEEP.SYNCS 0x989680 ;  /* 0x009896800000895d */ /* 0x008fea0003900000 */
[----:B------:R-:W3:Y:S02]  /*bb50*/  @!P0 SYNCS.PHASECHK.TRANS64 P0, [R0+URZ+0x60], R3 ;  /* 0x00006003000085a7 */ /* 0x000ee400080010ff */
[----:B---3--:R-:W-:Y:S05]  /*bb60*/  @!P0 BRA `(.L_x_123) ;  /* 0xfffffffc00f08947 */ /* 0x008fea000383ffff */
[----:B------:R-:W-:Y:S05]  /*bb70*/  BRA `(.L_x_122) ;  /* 0xffffffdc00ac7947 */ /* 0x000fea000383ffff */
        .weak           $__internal_0_$__cuda_sm10x_tcgen05_guardrail_trap_col_being_dealloced_not_returned_by_alloc
        .type           $__internal_0_$__cuda_sm10x_tcgen05_guardrail_trap_col_being_dealloced_not_returned_by_alloc,@function
        .size           $__internal_0_$__cuda_sm10x_tcgen05_guardrail_trap_col_being_dealloced_not_returned_by_alloc,($__internal_1_$__cuda_sm10x_tcgen05_guardrail_trap_phase_invalid_during_alloc - $__internal_0_$__cuda_sm10x_tcgen05_guardrail_trap_col_being_dealloced_not_returned_by_alloc)
$__internal_0_$__cuda_sm10x_tcgen05_guardrail_trap_col_being_dealloced_not_returned_by_alloc:
[----:B------:R-:W-:Y:S05]  /*bb80*/  BPT.TRAP 0x1 ;  /* 0x000000040000795c */ /* 0x000fea0000300000 */
[----:B------:R-:W-:-:S04]  /*bb90*/  HFMA2 R3, -RZ, RZ, 0, 0 ;  /* 0x00000000ff037431 */ /* 0x000fc800000001ff */
[----:B------:R-:W-:Y:S05]  /*bba0*/  RET.REL.NODEC R2 `(_ZN7cutlass13device_kernelINS_4gemm6kernel13GemmUniversalIN4cute5tupleIJiiiiEEENS1_10collective13CollectiveMmaINS1_35MainloopSm100TmaUmmaWarpSpecializedILi6ELi2ELi2ENS5_IJNS4_1CILi1EEESB_SB_EEEEENS5_IJNSA_ILi128EEENSA_ILi256EEENSA_ILi32EEEEEENS_12float_e5m2_tENS5_IJlSB_lEEESI_SJ_NS4_8TiledMMAINS4_8MMA_AtomIJNS4_10MMA_TraitsINS4_19SM100_MMA_F8F6F4_SSEJSI_SI_fSE_SF_NS4_17integral_constantINS4_4UMMA5MajorELSQ_0EEESR_NSO_INSP_7ScaleInELSS_0EEEST_EEEEEENS4_6LayoutISC_NS5_IJNSA_ILi0EEESX_SX_EEEEENS5_IJNS4_10UnderscoreES10_S10_EEEEENS4_13SM90_TMA_LOADENS4_14ComposedLayoutINS4_7SwizzleILi1ELi4ELi3EEENS4_18smem_ptr_flag_bitsILi8EEENSW_INS5_IJNSA_ILi8EEESG_EEENS5_IJSG_SB_EEEEEEEvNS4_8identityES13_S1D_vS1E_EENS_8epilogue10collective18CollectiveEpilogueINS1G_23Sm100TmaWarpSpecializedILi4ELi2ELi64ELb0ELb0EEEJSH_NS5_IJNSW_ISE_SB_EENSW_INSA_ILi64EEESB_EEEEESI_SJ_SI_SJ_NS1G_6fusion15FusionCallbacksIS1K_NS1P_17LinearCombinationISI_fSI_fLNS_15FloatRoundStyleE2EEESH_S1O_JEEENS4_5SM1004TMEM4LOAD26SM100_TMEM_LOAD_32dp32b64xES13_NS14_INS15_ILi2ELi4ELi3EEES18_NSW_INS5_IJS19_S1M_EEENS5_IJS1M_SB_EEEEEEENS4_39AutoVectorizingCopyWithAssumedAlignmentILi128EEENS4_14SM90_TMA_STOREES23_S25_S25_EEEvvEEEEvNT_6ParamsE) ;  /* 0xffffff4402147950 */ /* 0x000fea0003c3ffff */
        .weak           $__internal_1_$__cuda_sm10x_tcgen05_guardrail_trap_phase_invalid_during_alloc
        .type           $__internal_1_$__cuda_sm10x_tcgen05_guardrail_trap_phase_invalid_during_alloc,@function
        .size           $__internal_1_$__cuda_sm10x_tcgen05_guardrail_trap_phase_invalid_during_alloc,($__internal_2_$__cuda_sm10x_tcgen05_guardrail_trap_unallocated_columns_being_dealloced - $__internal_1_$__cuda_sm10x_tcgen05_guardrail_trap_phase_invalid_during_alloc)
$__internal_1_$__cuda_sm10x_tcgen05_guardrail_trap_phase_invalid_during_alloc:
[----:B------:R-:W-:Y:S05]  /*bbb0*/  BPT.TRAP 0x1 ;  /* 0x000000040000795c */ /* 0x000fea0000300000 */
[----:B------:R-:W-:-:S04]  /*bbc0*/  MOV R3, 0x0 ;  /* 0x0000000000037802 */ /* 0x000fc80000000f00 */
[----:B------:R-:W-:Y:S05]  /*bbd0*/  RET.REL.NODEC R2 `(_ZN7cutlass13device_kernelINS_4gemm6kernel13GemmUniversalIN4cute5tupleIJiiiiEEENS1_10collective13CollectiveMmaINS1_35MainloopSm100TmaUmmaWarpSpecializedILi6ELi2ELi2ENS5_IJNS4_1CILi1EEESB_SB_EEEEENS5_IJNSA_ILi128EEENSA_ILi256EEENSA_ILi32EEEEEENS_12float_e5m2_tENS5_IJlSB_lEEESI_SJ_NS4_8TiledMMAINS4_8MMA_AtomIJNS4_10MMA_TraitsINS4_19SM100_MMA_F8F6F4_SSEJSI_SI_fSE_SF_NS4_17integral_constantINS4_4UMMA5MajorELSQ_0EEESR_NSO_INSP_7ScaleInELSS_0EEEST_EEEEEENS4_6LayoutISC_NS5_IJNSA_ILi0EEESX_SX_EEEEENS5_IJNS4_10UnderscoreES10_S10_EEEEENS4_13SM90_TMA_LOADENS4_14ComposedLayoutINS4_7SwizzleILi1ELi4ELi3EEENS4_18smem_ptr_flag_bitsILi8EEENSW_INS5_IJNSA_ILi8EEESG_EEENS5_IJSG_SB_EEEEEEEvNS4_8identityES13_S1D_vS1E_EENS_8epilogue10collective18CollectiveEpilogueINS1G_23Sm100TmaWarpSpecializedILi4ELi2ELi64ELb0ELb0EEEJSH_NS5_IJNSW_ISE_SB_EENSW_INSA_ILi64EEESB_EEEEESI_SJ_SI_SJ_NS1G_6fusion15FusionCallbacksIS1K_NS1P_17LinearCombinationISI_fSI_fLNS_15FloatRoundStyleE2EEESH_S1O_JEEENS4_5SM1004TMEM4LOAD26SM100_TMEM_LOAD_32dp32b64xES13_NS14_INS15_ILi2ELi4ELi3EEES18_NSW_INS5_IJS19_S1M_EEENS5_IJS1M_SB_EEEEEEENS4_39AutoVectorizingCopyWithAssumedAlignmentILi128EEENS4_14SM90_TMA_STOREES23_S25_S25_EEEvvEEEEvNT_6ParamsE) ;  /* 0xffffff4402087950 */ /* 0x000fea0003c3ffff */
        .weak           $__internal_2_$__cuda_sm10x_tcgen05_guardrail_trap_unallocated_columns_being_dealloced
        .type           $__internal_2_$__cuda_sm10x_tcgen05_guardrail_trap_unallocated_columns_being_dealloced,@function
        .size           $__internal_2_$__cuda_sm10x_tcgen05_guardrail_trap_unallocated_columns_being_dealloced,(.L_x_173 - $__internal_2_$__cuda_sm10x_tcgen05_guardrail_trap_unallocated_columns_being_dealloced)
$__internal_2_$__cuda_sm10x_tcgen05_guardrail_trap_unallocated_columns_being_dealloced:
[----:B------:R-:W-:Y:S05]  /*bbe0*/  BPT.TRAP 0x1 ;  /* 0x000000040000795c */ /* 0x000fea0000300000 */
[----:B------:R-:W-:-:S04]  /*bbf0*/  HFMA2 R3, -RZ, RZ, 0, 0 ;  /* 0x00000000ff037431 */ /* 0x000fc800000001ff */
[----:B------:R-:W-:Y:S05]  /*bc00*/  RET.REL.NODEC R2 `(_ZN7cutlass13device_kernelINS_4gemm6kernel13GemmUniversalIN4cute5tupleIJiiiiEEENS1_10collective13CollectiveMmaINS1_35MainloopSm100TmaUmmaWarpSpecializedILi6ELi2ELi2ENS5_IJNS4_1CILi1EEESB_SB_EEEEENS5_IJNSA_ILi128EEENSA_ILi256EEENSA_ILi32EEEEEENS_12float_e5m2_tENS5_IJlSB_lEEESI_SJ_NS4_8TiledMMAINS4_8MMA_AtomIJNS4_10MMA_TraitsINS4_19SM100_MMA_F8F6F4_SSEJSI_SI_fSE_SF_NS4_17integral_constantINS4_4UMMA5MajorELSQ_0EEESR_NSO_INSP_7ScaleInELSS_0EEEST_EEEEEENS4_6LayoutISC_NS5_IJNSA_ILi0EEESX_SX_EEEEENS5_IJNS4_10UnderscoreES10_S10_EEEEENS4_13SM90_TMA_LOADENS4_14ComposedLayoutINS4_7SwizzleILi1ELi4ELi3EEENS4_18smem_ptr_flag_bitsILi8EEENSW_INS5_IJNSA_ILi8EEESG_EEENS5_IJSG_SB_EEEEEEEvNS4_8identityES13_S1D_vS1E_EENS_8epilogue10collective18CollectiveEpilogueINS1G_23Sm100TmaWarpSpecializedILi4ELi2ELi64ELb0ELb0EEEJSH_NS5_IJNSW_ISE_SB_EENSW_INSA_ILi64EEESB_EEEEESI_SJ_SI_SJ_NS1G_6fusion15FusionCallbacksIS1K_NS1P_17LinearCombinationISI_fSI_fLNS_15FloatRoundStyleE2EEESH_S1O_JEEENS4_5SM1004TMEM4LOAD26SM100_TMEM_LOAD_32dp32b64xES13_NS14_INS15_ILi2ELi4ELi3EEES18_NSW_INS5_IJS19_S1M_EEENS5_IJS1M_SB_EEEEEEENS4_39AutoVectorizingCopyWithAssumedAlignmentILi128EEENS4_14SM90_TMA_STOREES23_S25_S25_EEEvvEEEEvNT_6ParamsE) ;  /* 0xffffff4002fc7950 */ /* 0x000fea0003c3ffff */
.L_x_172:
[----:B------:R-:W-:-:S00]  /*bc10*/  BRA `(.L_x_172) ;  /* 0xfffffffc00fc7947 */ /* 0x000fc0000383ffff */
[----:B------:R-:W-:-:S00]  /*bc20*/  NOP ;  /* 0x0000000000007918 */ /* 0x000fc00000000000 */
        /* <DEDUP_REMOVED lines=13> */
.L_x_173:


//--------------------- .nv.global.init           --------------------------
	.section	.nv.global.init,"aw",@progbits
.nv.global.init:
	.type		$str$27,@object
	.size		$str$27,($str$28 - $str$27)
$str$27:
        /*0000*/ 	.byte	0x28, 0x61, 0x64, 0x64, 0x72, 0x65, 0x73, 0x73, 0x20, 0x26, 0x20, 0x6d, 0x61, 0x73, 0x6b, 0x29
        /*0010*/ 	.byte	0x20, 0x3d, 0x3d, 0x20, 0x30, 0x00
	.type		$str$28,@object
	.size		$str$28,($str$26 - $str$28)
$str$28:
        /*0016*/ 	.byte	0x2f, 0x74, 0x6d, 0x70, 0x2f, 0x63, 0x75, 0x74, 0x6c, 0x61, 0x73, 0x73, 0x5f, 0x73, 0x77, 0x65
        /*0026*/ 	.byte	0x65, 0x70, 0x5f, 0x73, 0x72, 0x63, 0x2f, 0x69, 0x6e, 0x63, 0x6c, 0x75, 0x64, 0x65, 0x2f, 0x63
        /*0036*/ 	.byte	0x75, 0x74, 0x65, 0x2f, 0x70, 0x6f, 0x69, 0x6e, 0x74, 0x65, 0x72, 0x5f, 0x66, 0x6c, 0x61, 0x67
        /*0046*/ 	.byte	0x67, 0x65, 0x64, 0x2e, 0x68, 0x70, 0x70, 0x00
	.type		$str$26,@object
	.size		$str$26,($str$25 - $str$26)
$str$26:
        /*004e*/ 	.byte	0x2f, 0x74, 0x6d, 0x70, 0x2f, 0x63, 0x75, 0x74, 0x6c, 0x61, 0x73, 0x73, 0x5f, 0x73, 0x77, 0x65
        /*005e*/ 	.byte	0x65, 0x70, 0x5f, 0x73, 0x72, 0x63, 0x2f, 0x69, 0x6e, 0x63, 0x6c, 0x75, 0x64, 0x65, 0x2f, 0x63
        /*006e*/ 	.byte	0x75, 0x74, 0x65, 0x2f, 0x61, 0x74, 0x6f, 0x6d, 0x2f, 0x63, 0x6f, 0x70, 0x79, 0x5f, 0x74, 0x72
        /*007e*/ 	.byte	0x61, 0x69, 0x74, 0x73, 0x5f, 0x73, 0x6d, 0x31, 0x30, 0x30, 0x2e, 0x68, 0x70, 0x70, 0x00
	.type		$str$25,@object
	.size		$str$25,(__unnamed_1 - $str$25)
$str$25:
        /*008d*/ 	.byte	0x28, 0x28, 0x75, 0x69, 0x6e, 0x74, 0x33, 0x32, 0x5f, 0x74, 0x28, 0x74, 0x68, 0x72, 0x65, 0x61
        /*009d*/ 	.byte	0x64, 0x49, 0x64, 0x78, 0x2e, 0x78, 0x29, 0x20, 0x2f, 0x20, 0x33, 0x32, 0x29, 0x20, 0x25, 0x20
        /*00ad*/ 	.byte	0x34, 0x29, 0x20, 0x3d, 0x3d, 0x20, 0x28, 0x28, 0x28, 0x74, 0x6d, 0x65, 0x6d, 0x5f, 0x61, 0x64
        /*00bd*/ 	.byte	0x64, 0x72, 0x20, 0x3e, 0x3e, 0x20, 0x31, 0x36, 0x29, 0x20, 0x2f, 0x20, 0x33, 0x32, 0x29, 0x20
        /*00cd*/ 	.byte	0x25, 0x20, 0x34, 0x29, 0x00
	.type		__unnamed_1,@object
	.size		__unnamed_1,(__unnamed_2 - __unnamed_1)
__unnamed_1:
        /*00d2*/ 	.byte	0x61, 0x75, 0x74, 0x6f, 0x20, 0x63, 0x75, 0x74, 0x65, 0x3a, 0x3a, 0x61, 0x73, 0x5f, 0x70, 0x6f
        /* <DEDUP_REMOVED lines=24> */
        /*0262*/ 	.byte	0x43, 0x3c, 0x38, 0x31, 0x39, 0x32, 0x3e, 0x3e, 0x3e, 0x3e, 0x5d, 0x00
	.type		__unnamed_2,@object
	.size		__unnamed_2,(__unnamed_3 - __unnamed_2)
__unnamed_2:
        /* <DEDUP_REMOVED lines=26> */
	.type		__unnamed_3,@object
	.size		__unnamed_3,(.L_3 - __unnamed_3)
__unnamed_3:
        /* <DEDUP_REMOVED lines=42> */
        /*06aa*/ 	.byte	0x3e, 0x3e, 0x3e, 0x3e, 0x5d, 0x00
.L_3:


//--------------------- .nv.shared._ZN7cutlass13device_kernelINS_4gemm6kernel13GemmUniversalIN4cute5tupleIJiiiiEEENS1_10collective13CollectiveMmaINS1_35MainloopSm100TmaUmmaWarpSpecializedILi6ELi2ELi2ENS5_IJNS4_1CILi1EEESB_SB_EEEEENS5_IJNSA_ILi128EEENSA_ILi256EEENSA_ILi32EEEEEENS_12float_e5m2_tENS5_IJlSB_lEEESI_SJ_NS4_8TiledMMAINS4_8MMA_AtomIJNS4_10MMA_TraitsINS4_19SM100_MMA_F8F6F4_SSEJSI_SI_fSE_SF_NS4_17integral_constantINS4_4UMMA5MajorELSQ_0EEESR_NSO_INSP_7ScaleInELSS_0EEEST_EEEEEENS4_6LayoutISC_NS5_IJNSA_ILi0EEESX_SX_EEEEENS5_IJNS4_10UnderscoreES10_S10_EEEEENS4_13SM90_TMA_LOADENS4_14ComposedLayoutINS4_7SwizzleILi1ELi4ELi3EEENS4_18smem_ptr_flag_bitsILi8EEENSW_INS5_IJNSA_ILi8EEESG_EEENS5_IJSG_SB_EEEEEEEvNS4_8identityES13_S1D_vS1E_EENS_8epilogue10collective18CollectiveEpilogueINS1G_23Sm100TmaWarpSpecializedILi4ELi2ELi64ELb0ELb0EEEJSH_NS5_IJNSW_ISE_SB_EENSW_INSA_ILi64EEESB_EEEEESI_SJ_SI_SJ_NS1G_6fusion15FusionCallbacksIS1K_NS1P_17LinearCombinationISI_fSI_fLNS_15FloatRoundStyleE2EEESH_S1O_JEEENS4_5SM1004TMEM4LOAD26SM100_TMEM_LOAD_32dp32b64xES13_NS14_INS15_ILi2ELi4ELi3EEES18_NSW_INS5_IJS19_S1M_EEENS5_IJS1M_SB_EEEEEEENS4_39AutoVectorizingCopyWithAssumedAlignmentILi128EEENS4_14SM90_TMA_STOREES23_S25_S25_EEEvvEEEEvNT_6ParamsE --------------------------
	.section	.nv.shared._ZN7cutlass13device_kernelINS_4gemm6kernel13GemmUniversalIN4cute5tupleIJiiiiEEENS1_10collective13CollectiveMmaINS1_35MainloopSm100TmaUmmaWarpSpecializedILi6ELi2ELi2ENS5_IJNS4_1CILi1EEESB_SB_EEEEENS5_IJNSA_ILi128EEENSA_ILi256EEENSA_ILi32EEEEEENS_12float_e5m2_tENS5_IJlSB_lEEESI_SJ_NS4_8TiledMMAINS4_8MMA_AtomIJNS4_10MMA_TraitsINS4_19SM100_MMA_F8F6F4_SSEJSI_SI_fSE_SF_NS4_17integral_constantINS4_4UMMA5MajorELSQ_0EEESR_NSO_INSP_7ScaleInELSS_0EEEST_EEEEEENS4_6LayoutISC_NS5_IJNSA_ILi0EEESX_SX_EEEEENS5_IJNS4_10UnderscoreES10_S10_EEEEENS4_13SM90_TMA_LOADENS4_14ComposedLayoutINS4_7SwizzleILi1ELi4ELi3EEENS4_18smem_ptr_flag_bitsILi8EEENSW_INS5_IJNSA_ILi8EEESG_EEENS5_IJSG_SB_EEEEEEEvNS4_8identityES13_S1D_vS1E_EENS_8epilogue10collective18CollectiveEpilogueINS1G_23Sm100TmaWarpSpecializedILi4ELi2ELi64ELb0ELb0EEEJSH_NS5_IJNSW_ISE_SB_EENSW_INSA_ILi64EEESB_EEEEESI_SJ_SI_SJ_NS1G_6fusion15FusionCallbacksIS1K_NS1P_17LinearCombinationISI_fSI_fLNS_15FloatRoundStyleE2EEESH_S1O_JEEENS4_5SM1004TMEM4LOAD26SM100_TMEM_LOAD_32dp32b64xES13_NS14_INS15_ILi2ELi4ELi3EEES18_NSW_INS5_IJS19_S1M_EEENS5_IJS1M_SB_EEEEEEENS4_39AutoVectorizingCopyWithAssumedAlignmentILi128EEENS4_14SM90_TMA_STOREES23_S25_S25_EEEvvEEEEvNT_6ParamsE,"aw",@nobits
	.sectionflags	@""
	.align	16
	.zero		1024


//--------------------- .nv.shared.reserved.0     --------------------------
	.section	.nv.shared.reserved.0,"aw",@nobits
	.weak		__nv_reservedSMEM_offset_0_alias
	.size		__nv_reservedSMEM_offset_0_alias, 0, 64
	.other		__nv_reservedSMEM_offset_0_alias,@"STO_CUDA_RESERVED_SHARED STV_DEFAULT"
__nv_reservedSMEM_offset_0_alias:
	.zero		0
.nv.shared.reserved.0:
	.zero		64
	.weak		__nv_reservedSMEM_tcgen05_partition
	.type		__nv_reservedSMEM_tcgen05_partition,@object
	.size		__nv_reservedSMEM_tcgen05_partition,(.L_0 - __nv_reservedSMEM_tcgen05_partition)
__nv_reservedSMEM_tcgen05_partition:
	.zero		32
.L_0:


//--------------------- .nv.global                --------------------------
	.section	.nv.global,"aw",@nobits
.nv.global:
	.type		_ZN40_INTERNAL_b1808ad0_4_k_cu_7d30234f_194124cute1_E,@object
	.size		_ZN40_INTERNAL_b1808ad0_4_k_cu_7d30234f_194124cute1_E,(_ZN40_INTERNAL_b1808ad0_4_k_cu_7d30234f_194124cuda3std3__45__cpo6cbeginE - _ZN40_INTERNAL_b1808ad0_4_k_cu_7d30234f_194124cute1_E)
_ZN40_INTERNAL_b1808ad0_4_k_cu_7d30234f_194124cute1_E:
	.zero		1
	.type		_ZN40_INTERNAL_b1808ad0_4_k_cu_7d30234f_194124cuda3std3__45__cpo6cbeginE,@object
	.size		_ZN40_INTERNAL_b1808ad0_4_k_cu_7d30234f_194124cuda3std3__45__cpo6cbeginE,(_ZN40_INTERNAL_b1808ad0_4_k_cu_7d30234f_194124cuda3std3__48in_placeE - _ZN40_INTERNAL_b1808ad0_4_k_cu_7d30234f_194124cuda3std3__45__cpo6cbeginE)
_ZN40_INTERNAL_b1808ad0_4_k_cu_7d30234f_194124cuda3std3__45__cpo6cbeginE:
	.zero		1
	.type		_ZN40_INTERNAL_b1808ad0_4_k_cu_7d30234f_194124cuda3std3__48in_placeE,@object
	.size		_ZN40_INTERNAL_b1808ad0_4_k_cu_7d30234f_194124cuda3std3__48in_placeE,(_ZN40_INTERNAL_b1808ad0_4_k_cu_7d30234f_194124cuda3std6ranges3__45__cpo9iter_moveE - _ZN40_INTERNAL_b1808ad0_4_k_cu_7d30234f_194124cuda3std3__48in_placeE)
_ZN40_INTERNAL_b1808ad0_4_k_cu_7d30234f_194124cuda3std3__48in_placeE:
	.zero		1
	.type		_ZN40_INTERNAL_b1808ad0_4_k_cu_7d30234f_194124cuda3std6ranges3__45__cpo9iter_moveE,@object
	.size		_ZN40_INTERNAL_b1808ad0_4_k_cu_7d30234f_194124cuda3std6ranges3__45__cpo9iter_moveE,(_ZN40_INTERNAL_b1808ad0_4_k_cu_7d30234f_194124cuda3std3__45__cpo5beginE - _ZN40_INTERNAL_b1808ad0_4_k_cu_7d30234f_194124cuda3std6ranges3__45__cpo9iter_moveE)
_ZN40_INTERNAL_b1808ad0_4_k_cu_7d30234f_194124cuda3std6ranges3__45__cpo9iter_moveE:
	.zero		1
	.type		_ZN40_INTERNAL_b1808ad0_4_k_cu_7d30234f_194124cuda3std3__45__cpo5beginE,@object
	.size		_ZN40_INTERNAL_b1808ad0_4_k_cu_7d30234f_194124cuda3std3__45__cpo5beginE,(_ZN40_INTERNAL_b1808ad0_4_k_cu_7d30234f_194124cuda3std3__442_GLOBAL__N__b1808ad0_4_k_cu_7d30234f_194126ignoreE - _ZN40_INTERNAL_b1808ad0_4_k_cu_7d30234f_194124cuda3std3__45__cpo5beginE)
_ZN40_INTERNAL_b1808ad0_4_k_cu_7d30234f_194124cuda3std3__45__cpo5beginE:
	.zero		1
	.type		_ZN40_INTERNAL_b1808ad0_4_k_cu_7d30234f_194124cuda3std3__442_GLOBAL__N__b1808ad0_4_k_cu_7d30234f_194126ignoreE,@object
	.size		_ZN40_INTERNAL_b1808ad0_4_k_cu_7d30234f_194124cuda3std3__442_GLOBAL__N__b1808ad0_4_k_cu_7d30234f_194126ignoreE,(_ZN40_INTERNAL_b1808ad0_4_k_cu_7d30234f_194124cute7productE - _ZN40_INTERNAL_b1808ad0_4_k_cu_7d30234f_194124cuda3std3__442_GLOBAL__N__b1808ad0_4_k_cu_7d30234f_194126ignoreE)
_ZN40_INTERNAL_b1808ad0_4_k_cu_7d30234f_194124cuda3std3__442_GLOBAL__N__b1808ad0_4_k_cu_7d30234f_194126ignoreE:
	.zero		1
	.type		_ZN40_INTERNAL_b1808ad0_4_k_cu_7d30234f_194124cute7productE,@object
	.size		_ZN40_INTERNAL_b1808ad0_4_k_cu_7d30234f_194124cute7productE,(_ZN40_INTERNAL_b1808ad0_4_k_cu_7d30234f_194124cuda3std3__45__cpo3endE - _ZN40_INTERNAL_b1808ad0_4_k_cu_7d30234f_194124cute7productE)
_ZN40_INTERNAL_b1808ad0_4_k_cu_7d30234f_194124cute7productE:
	.zero		1
	.type		_ZN40_INTERNAL_b1808ad0_4_k_cu_7d30234f_194124cuda3std3__45__cpo3endE,@object
	.size		_ZN40_INTERNAL_b1808ad0_4_k_cu_7d30234f_194124cuda3std3__45__cpo3endE,(_ZN40_INTERNAL_b1808ad0_4_k_cu_7d30234f_194124cuda3std3__419piecewise_constructE - _ZN40_INTERNAL_b1808ad0_4_k_cu_7d30234f_194124cuda3std3__45__cpo3endE)
_ZN40_INTERNAL_b1808ad0_4_k_cu_7d30234f_194124cuda3std3__45__cpo3endE:
	.zero		1
	.type		_ZN40_INTERNAL_b1808ad0_4_k_cu_7d30234f_194124cuda3std3__419piecewise_constructE,@object
	.size		_ZN40_INTERNAL_b1808ad0_4_k_cu_7d30234f_194124cuda3std3__419piecewise_constructE,(_ZN40_INTERNAL_b1808ad0_4_k_cu_7d30234f_194124cuda3std3__45__cpo4cendE - _ZN40_INTERNAL_b1808ad0_4_k_cu_7d30234f_194124cuda3std3__419piecewise_constructE)
_ZN40_INTERNAL_b1808ad0_4_k_cu_7d30234f_194124cuda3std3__419piecewise_constructE:
	.zero		1
	.type		_ZN40_INTERNAL_b1808ad0_4_k_cu_7d30234f_194124cuda3std3__45__cpo4cendE,@object
	.size		_ZN40_INTERNAL_b1808ad0_4_k_cu_7d30234f_194124cuda3std3__45__cpo4cendE,(_ZN40_INTERNAL_b1808ad0_4_k_cu_7d30234f_194124cuda3std6ranges3__45__cpo4swapE - _ZN40_INTERNAL_b1808ad0_4_k_cu_7d30234f_194124cuda3std3__45__cpo4cendE)
_ZN40_INTERNAL_b1808ad0_4_k_cu_7d30234f_194124cuda3std3__45__cpo4cendE:
	.zero		1
	.type		_ZN40_INTERNAL_b1808ad0_4_k_cu_7d30234f_194124cuda3std6ranges3__45__cpo4swapE,@object
	.size		_ZN40_INTERNAL_b1808ad0_4_k_cu_7d30234f_194124cuda3std6ranges3__45__cpo4swapE,(.L_11 - _ZN40_INTERNAL_b1808ad0_4_k_cu_7d30234f_194124cuda3std6ranges3__45__cpo4swapE)
_ZN40_INTERNAL_b1808ad0_4_k_cu_7d30234f_194124cuda3std6ranges3__45__cpo4swapE:
	.zero		1
.L_11:


//--------------------- .nv.constant0._ZN7cutlass13device_kernelINS_4gemm6kernel13GemmUniversalIN4cute5tupleIJiiiiEEENS1_10collective13CollectiveMmaINS1_35MainloopSm100TmaUmmaWarpSpecializedILi6ELi2ELi2ENS5_IJNS4_1CILi1EEESB_SB_EEEEENS5_IJNSA_ILi128EEENSA_ILi256EEENSA_ILi32EEEEEENS_12float_e5m2_tENS5_IJlSB_lEEESI_SJ_NS4_8TiledMMAINS4_8MMA_AtomIJNS4_10MMA_TraitsINS4_19SM100_MMA_F8F6F4_SSEJSI_SI_fSE_SF_NS4_17integral_constantINS4_4UMMA5MajorELSQ_0EEESR_NSO_INSP_7ScaleInELSS_0EEEST_EEEEEENS4_6LayoutISC_NS5_IJNSA_ILi0EEESX_SX_EEEEENS5_IJNS4_10UnderscoreES10_S10_EEEEENS4_13SM90_TMA_LOADENS4_14ComposedLayoutINS4_7SwizzleILi1ELi4ELi3EEENS4_18smem_ptr_flag_bitsILi8EEENSW_INS5_IJNSA_ILi8EEESG_EEENS5_IJSG_SB_EEEEEEEvNS4_8identityES13_S1D_vS1E_EENS_8epilogue10collective18CollectiveEpilogueINS1G_23Sm100TmaWarpSpecializedILi4ELi2ELi64ELb0ELb0EEEJSH_NS5_IJNSW_ISE_SB_EENSW_INSA_ILi64EEESB_EEEEESI_SJ_SI_SJ_NS1G_6fusion15FusionCallbacksIS1K_NS1P_17LinearCombinationISI_fSI_fLNS_15FloatRoundStyleE2EEESH_S1O_JEEENS4_5SM1004TMEM4LOAD26SM100_TMEM_LOAD_32dp32b64xES13_NS14_INS15_ILi2ELi4ELi3EEES18_NSW_INS5_IJS19_S1M_EEENS5_IJS1M_SB_EEEEEEENS4_39AutoVectorizingCopyWithAssumedAlignmentILi128EEENS4_14SM90_TMA_STOREES23_S25_S25_EEEvvEEEEvNT_6ParamsE --------------------------
	.section	.nv.constant0._ZN7cutlass13device_kernelINS_4gemm6kernel13GemmUniversalIN4cute5tupleIJiiiiEEENS1_10collective13CollectiveMmaINS1_35MainloopSm100TmaUmmaWarpSpecializedILi6ELi2ELi2ENS5_IJNS4_1CILi1EEESB_SB_EEEEENS5_IJNSA_ILi128EEENSA_ILi256EEENSA_ILi32EEEEEENS_12float_e5m2_tENS5_IJlSB_lEEESI_SJ_NS4_8TiledMMAINS4_8MMA_AtomIJNS4_10MMA_TraitsINS4_19SM100_MMA_F8F6F4_SSEJSI_SI_fSE_SF_NS4_17integral_constantINS4_4UMMA5MajorELSQ_0EEESR_NSO_INSP_7ScaleInELSS_0EEEST_EEEEEENS4_6LayoutISC_NS5_IJNSA_ILi0EEESX_SX_EEEEENS5_IJNS4_10UnderscoreES10_S10_EEEEENS4_13SM90_TMA_LOADENS4_14ComposedLayoutINS4_7SwizzleILi1ELi4ELi3EEENS4_18smem_ptr_flag_bitsILi8EEENSW_INS5_IJNSA_ILi8EEESG_EEENS5_IJSG_SB_EEEEEEEvNS4_8identityES13_S1D_vS1E_EENS_8epilogue10collective18CollectiveEpilogueINS1G_23Sm100TmaWarpSpecializedILi4ELi2ELi64ELb0ELb0EEEJSH_NS5_IJNSW_ISE_SB_EENSW_INSA_ILi64EEESB_EEEEESI_SJ_SI_SJ_NS1G_6fusion15FusionCallbacksIS1K_NS1P_17LinearCombinationISI_fSI_fLNS_15FloatRoundStyleE2EEESH_S1O_JEEENS4_5SM1004TMEM4LOAD26SM100_TMEM_LOAD_32dp32b64xES13_NS14_INS15_ILi2ELi4ELi3EEES18_NSW_INS5_IJS19_S1M_EEENS5_IJS1M_SB_EEEEEEENS4_39AutoVectorizingCopyWithAssumedAlignmentILi128EEENS4_14SM90_TMA_STOREES23_S25_S25_EEEvvEEEEvNT_6ParamsE,"a",@progbits
	.sectionflags	@""
	.align	4
.nv.constant0._ZN7cutlass13device_kernelINS_4gemm6kernel13GemmUniversalIN4cute5tupleIJiiiiEEENS1_10collective13CollectiveMmaINS1_35MainloopSm100TmaUmmaWarpSpecializedILi6ELi2ELi2ENS5_IJNS4_1CILi1EEESB_SB_EEEEENS5_IJNSA_ILi128EEENSA_ILi256EEENSA_ILi32EEEEEENS_12float_e5m2_tENS5_IJlSB_lEEESI_SJ_NS4_8TiledMMAINS4_8MMA_AtomIJNS4_10MMA_TraitsINS4_19SM100_MMA_F8F6F4_SSEJSI_SI_fSE_SF_NS4_17integral_constantINS4_4UMMA5MajorELSQ_0EEESR_NSO_INSP_7ScaleInELSS_0EEEST_EEEEEENS4_6LayoutISC_NS5_IJNSA_ILi0EEESX_SX_EEEEENS5_IJNS4_10UnderscoreES10_S10_EEEEENS4_13SM90_TMA_LOADENS4_14ComposedLayoutINS4_7SwizzleILi1ELi4ELi3EEENS4_18smem_ptr_flag_bitsILi8EEENSW_INS5_IJNSA_ILi8EEESG_EEENS5_IJSG_SB_EEEEEEEvNS4_8identityES13_S1D_vS1E_EENS_8epilogue10collective18CollectiveEpilogueINS1G_23Sm100TmaWarpSpecializedILi4ELi2ELi64ELb0ELb0EEEJSH_NS5_IJNSW_ISE_SB_EENSW_INSA_ILi64EEESB_EEEEESI_SJ_SI_SJ_NS1G_6fusion15FusionCallbacksIS1K_NS1P_17LinearCombinationISI_fSI_fLNS_15FloatRoundStyleE2EEESH_S1O_JEEENS4_5SM1004TMEM4LOAD26SM100_TMEM_LOAD_32dp32b64xES13_NS14_INS15_ILi2ELi4ELi3EEES18_NSW_INS5_IJS19_S1M_EEENS5_IJS1M_SB_EEEEEEENS4_39AutoVectorizingCopyWithAssumedAlignmentILi128EEENS4_14SM90_TMA_STOREES23_S25_S25_EEEvvEEEEvNT_6ParamsE:
	.zero		2944


//--------------------- SYMBOLS --------------------------

	.type		.nv.reservedSmem.offset0,@object
	.size		.nv.reservedSmem.offset0,0x4
	.type		.nv.reservedSmem.cap,@object
	.size		.nv.reservedSmem.cap,0x4
	.type		__assertfail,@function
